//
// Generated by NVIDIA NVVM Compiler
//
// Compiler Build ID: CL-36424714
// Cuda compilation tools, release 13.0, V13.0.88
// Based on NVVM 20.0.0
//

.version 9.0
.target sm_100
.address_size 64

	// .globl	_Z7gpu_refPiS_S_S_S_S_PjS0_S0_S_S_S_S_S_S_S_S_S_S_S_
.global .align 4 .u32 sem;
// _ZZ7gpu_refPiS_S_S_S_S_PjS0_S0_S_S_S_S_S_S_S_S_S_S_S_E1v has been demoted
// _ZZ7gpu_refPiS_S_S_S_S_PjS0_S0_S_S_S_S_S_S_S_S_S_S_S_E7part_id has been demoted
// _ZZ7gpu_refPiS_S_S_S_S_PjS0_S0_S_S_S_S_S_S_S_S_S_S_S_E12receiver_cnt has been demoted
// _ZZ7gpu_refPiS_S_S_S_S_PjS0_S0_S_S_S_S_S_S_S_S_S_S_S_E10sender_cnt has been demoted
// _ZZ7gpu_refPiS_S_S_S_S_PjS0_S0_S_S_S_S_S_S_S_S_S_S_S_E4gain has been demoted
.extern .shared .align 16 .b8 arrays[];

.visible .entry _Z7gpu_refPiS_S_S_S_S_PjS0_S0_S_S_S_S_S_S_S_S_S_S_S_(
	.param .u64 .ptr .align 1 _Z7gpu_refPiS_S_S_S_S_PjS0_S0_S_S_S_S_S_S_S_S_S_S_S__param_0,
	.param .u64 .ptr .align 1 _Z7gpu_refPiS_S_S_S_S_PjS0_S0_S_S_S_S_S_S_S_S_S_S_S__param_1,
	.param .u64 .ptr .align 1 _Z7gpu_refPiS_S_S_S_S_PjS0_S0_S_S_S_S_S_S_S_S_S_S_S__param_2,
	.param .u64 .ptr .align 1 _Z7gpu_refPiS_S_S_S_S_PjS0_S0_S_S_S_S_S_S_S_S_S_S_S__param_3,
	.param .u64 .ptr .align 1 _Z7gpu_refPiS_S_S_S_S_PjS0_S0_S_S_S_S_S_S_S_S_S_S_S__param_4,
	.param .u64 .ptr .align 1 _Z7gpu_refPiS_S_S_S_S_PjS0_S0_S_S_S_S_S_S_S_S_S_S_S__param_5,
	.param .u64 .ptr .align 1 _Z7gpu_refPiS_S_S_S_S_PjS0_S0_S_S_S_S_S_S_S_S_S_S_S__param_6,
	.param .u64 .ptr .align 1 _Z7gpu_refPiS_S_S_S_S_PjS0_S0_S_S_S_S_S_S_S_S_S_S_S__param_7,
	.param .u64 .ptr .align 1 _Z7gpu_refPiS_S_S_S_S_PjS0_S0_S_S_S_S_S_S_S_S_S_S_S__param_8,
	.param .u64 .ptr .align 1 _Z7gpu_refPiS_S_S_S_S_PjS0_S0_S_S_S_S_S_S_S_S_S_S_S__param_9,
	.param .u64 .ptr .align 1 _Z7gpu_refPiS_S_S_S_S_PjS0_S0_S_S_S_S_S_S_S_S_S_S_S__param_10,
	.param .u64 .ptr .align 1 _Z7gpu_refPiS_S_S_S_S_PjS0_S0_S_S_S_S_S_S_S_S_S_S_S__param_11,
	.param .u64 .ptr .align 1 _Z7gpu_refPiS_S_S_S_S_PjS0_S0_S_S_S_S_S_S_S_S_S_S_S__param_12,
	.param .u64 .ptr .align 1 _Z7gpu_refPiS_S_S_S_S_PjS0_S0_S_S_S_S_S_S_S_S_S_S_S__param_13,
	.param .u64 .ptr .align 1 _Z7gpu_refPiS_S_S_S_S_PjS0_S0_S_S_S_S_S_S_S_S_S_S_S__param_14,
	.param .u64 .ptr .align 1 _Z7gpu_refPiS_S_S_S_S_PjS0_S0_S_S_S_S_S_S_S_S_S_S_S__param_15,
	.param .u64 .ptr .align 1 _Z7gpu_refPiS_S_S_S_S_PjS0_S0_S_S_S_S_S_S_S_S_S_S_S__param_16,
	.param .u64 .ptr .align 1 _Z7gpu_refPiS_S_S_S_S_PjS0_S0_S_S_S_S_S_S_S_S_S_S_S__param_17,
	.param .u64 .ptr .align 1 _Z7gpu_refPiS_S_S_S_S_PjS0_S0_S_S_S_S_S_S_S_S_S_S_S__param_18,
	.param .u64 .ptr .align 1 _Z7gpu_refPiS_S_S_S_S_PjS0_S0_S_S_S_S_S_S_S_S_S_S_S__param_19
)
{
	.reg .pred 	%p<241>;
	.reg .b16 	%rs<18>;
	.reg .b32 	%r<610>;
	.reg .b64 	%rd<184>;
	// demoted variable
	.shared .align 4 .u32 _ZZ7gpu_refPiS_S_S_S_S_PjS0_S0_S_S_S_S_S_S_S_S_S_S_S_E1v;
	// demoted variable
	.shared .align 4 .u32 _ZZ7gpu_refPiS_S_S_S_S_PjS0_S0_S_S_S_S_S_S_S_S_S_S_S_E7part_id;
	// demoted variable
	.shared .align 4 .u32 _ZZ7gpu_refPiS_S_S_S_S_PjS0_S0_S_S_S_S_S_S_S_S_S_S_S_E12receiver_cnt;
	// demoted variable
	.shared .align 4 .u32 _ZZ7gpu_refPiS_S_S_S_S_PjS0_S0_S_S_S_S_S_S_S_S_S_S_S_E10sender_cnt;
	// demoted variable
	.shared .align 4 .u32 _ZZ7gpu_refPiS_S_S_S_S_PjS0_S0_S_S_S_S_S_S_S_S_S_S_S_E4gain;
	ld.param.u64 	%rd47, [_Z7gpu_refPiS_S_S_S_S_PjS0_S0_S_S_S_S_S_S_S_S_S_S_S__param_4];
	ld.param.u64 	%rd48, [_Z7gpu_refPiS_S_S_S_S_PjS0_S0_S_S_S_S_S_S_S_S_S_S_S__param_7];
	ld.param.u64 	%rd49, [_Z7gpu_refPiS_S_S_S_S_PjS0_S0_S_S_S_S_S_S_S_S_S_S_S__param_9];
	ld.param.u64 	%rd50, [_Z7gpu_refPiS_S_S_S_S_PjS0_S0_S_S_S_S_S_S_S_S_S_S_S__param_10];
	ld.param.u64 	%rd51, [_Z7gpu_refPiS_S_S_S_S_PjS0_S0_S_S_S_S_S_S_S_S_S_S_S__param_11];
	ld.param.u64 	%rd52, [_Z7gpu_refPiS_S_S_S_S_PjS0_S0_S_S_S_S_S_S_S_S_S_S_S__param_13];
	ld.param.u64 	%rd53, [_Z7gpu_refPiS_S_S_S_S_PjS0_S0_S_S_S_S_S_S_S_S_S_S_S__param_14];
	ld.param.u64 	%rd54, [_Z7gpu_refPiS_S_S_S_S_PjS0_S0_S_S_S_S_S_S_S_S_S_S_S__param_15];
	ld.param.u64 	%rd55, [_Z7gpu_refPiS_S_S_S_S_PjS0_S0_S_S_S_S_S_S_S_S_S_S_S__param_16];
	cvta.to.global.u64 	%rd1, %rd53;
	cvta.to.global.u64 	%rd2, %rd54;
	cvta.to.global.u64 	%rd3, %rd52;
	cvta.to.global.u64 	%rd4, %rd50;
	cvta.to.global.u64 	%rd5, %rd51;
	cvta.to.global.u64 	%rd6, %rd49;
	cvta.to.global.u64 	%rd7, %rd48;
	cvta.to.global.u64 	%rd8, %rd47;
	cvta.to.global.u64 	%rd9, %rd55;
	mov.u32 	%r1, %tid.x;
	ld.global.u32 	%r2, [%rd9];
	shl.b32 	%r169, %r2, 2;
	mov.u32 	%r170, arrays;
	add.s32 	%r3, %r170, %r169;
	shl.b32 	%r4, %r2, 3;
	setp.eq.s32 	%p2, %r1, 0;
	@%p2 bra 	$L__BB0_2;
	ld.shared.u32 	%r559, [_ZZ7gpu_refPiS_S_S_S_S_PjS0_S0_S_S_S_S_S_S_S_S_S_S_S_E1v];
	bra.uni 	$L__BB0_11;
$L__BB0_2:
	mov.u32 	%r559, %ctaid.x;
	st.shared.u32 	[_ZZ7gpu_refPiS_S_S_S_S_PjS0_S0_S_S_S_S_S_S_S_S_S_S_S_E1v], %r559;
	mul.wide.u32 	%rd56, %r559, 4;
	add.s64 	%rd57, %rd8, %rd56;
	ld.global.u32 	%r171, [%rd57];
	st.shared.u32 	[_ZZ7gpu_refPiS_S_S_S_S_PjS0_S0_S_S_S_S_S_S_S_S_S_S_S_E7part_id], %r171;
	mov.b32 	%r172, 0;
	st.volatile.shared.u32 	[_ZZ7gpu_refPiS_S_S_S_S_PjS0_S0_S_S_S_S_S_S_S_S_S_S_S_E12receiver_cnt], %r172;
	st.volatile.shared.u32 	[_ZZ7gpu_refPiS_S_S_S_S_PjS0_S0_S_S_S_S_S_S_S_S_S_S_S_E10sender_cnt], %r172;
	st.shared.u32 	[_ZZ7gpu_refPiS_S_S_S_S_PjS0_S0_S_S_S_S_S_S_S_S_S_S_S_E4gain], %r172;
	setp.lt.s32 	%p3, %r2, 1;
	@%p3 bra 	$L__BB0_11;
	and.b32  	%r7, %r2, 3;
	setp.lt.u32 	%p4, %r2, 4;
	mov.b32 	%r558, 0;
	@%p4 bra 	$L__BB0_6;
	and.b32  	%r558, %r2, 2147483644;
	mov.b32 	%r556, 0;
$L__BB0_5:
	.pragma "nounroll";
	shl.b32 	%r175, %r556, 2;
	add.s32 	%r177, %r170, %r175;
	add.s32 	%r178, %r3, %r175;
	mov.b32 	%r179, -1;
	st.shared.u32 	[%r178], %r179;
	add.s32 	%r180, %r177, %r4;
	st.shared.u32 	[%r180], %r179;
	add.s32 	%r181, %r178, %r4;
	st.shared.u32 	[%r181], %r179;
	add.s32 	%r182, %r180, %r4;
	st.shared.u32 	[%r182], %r179;
	st.shared.v2.u32 	[%r177], {%r179, %r179};
	st.shared.u32 	[%r178+4], %r179;
	st.shared.u32 	[%r180+4], %r179;
	st.shared.u32 	[%r181+4], %r179;
	st.shared.u32 	[%r182+4], %r179;
	st.shared.u32 	[%r178+8], %r179;
	st.shared.u32 	[%r180+8], %r179;
	st.shared.u32 	[%r181+8], %r179;
	st.shared.u32 	[%r182+8], %r179;
	st.shared.v2.u32 	[%r177+8], {%r179, %r179};
	st.shared.u32 	[%r178+12], %r179;
	st.shared.u32 	[%r180+12], %r179;
	st.shared.u32 	[%r181+12], %r179;
	st.shared.u32 	[%r182+12], %r179;
	add.s32 	%r556, %r556, 4;
	setp.ne.s32 	%p5, %r556, %r558;
	@%p5 bra 	$L__BB0_5;
$L__BB0_6:
	setp.eq.s32 	%p6, %r7, 0;
	@%p6 bra 	$L__BB0_11;
	setp.eq.s32 	%p7, %r7, 1;
	@%p7 bra 	$L__BB0_9;
	shl.b32 	%r183, %r558, 2;
	add.s32 	%r185, %r170, %r183;
	mov.b32 	%r186, -1;
	st.shared.u32 	[%r185], %r186;
	add.s32 	%r187, %r3, %r183;
	st.shared.u32 	[%r187], %r186;
	add.s32 	%r188, %r185, %r4;
	st.shared.u32 	[%r188], %r186;
	add.s32 	%r189, %r187, %r4;
	st.shared.u32 	[%r189], %r186;
	add.s32 	%r190, %r188, %r4;
	st.shared.u32 	[%r190], %r186;
	st.shared.u32 	[%r185+4], %r186;
	st.shared.u32 	[%r187+4], %r186;
	st.shared.u32 	[%r188+4], %r186;
	st.shared.u32 	[%r189+4], %r186;
	st.shared.u32 	[%r190+4], %r186;
	add.s32 	%r558, %r558, 2;
$L__BB0_9:
	and.b32  	%r191, %r2, 1;
	setp.eq.b32 	%p8, %r191, 1;
	not.pred 	%p9, %p8;
	@%p9 bra 	$L__BB0_11;
	shl.b32 	%r192, %r558, 2;
	add.s32 	%r194, %r170, %r192;
	mov.b32 	%r195, -1;
	st.shared.u32 	[%r194], %r195;
	add.s32 	%r196, %r3, %r192;
	st.shared.u32 	[%r196], %r195;
	add.s32 	%r197, %r194, %r4;
	st.shared.u32 	[%r197], %r195;
	add.s32 	%r198, %r196, %r4;
	st.shared.u32 	[%r198], %r195;
	add.s32 	%r199, %r197, %r4;
	st.shared.u32 	[%r199], %r195;
$L__BB0_11:
	ld.param.u64 	%rd177, [_Z7gpu_refPiS_S_S_S_S_PjS0_S0_S_S_S_S_S_S_S_S_S_S_S__param_6];
	add.s32 	%r15, %r3, %r169;
	add.s32 	%r16, %r15, %r169;
	cvta.to.global.u64 	%rd58, %rd177;
	mul.wide.s32 	%rd59, %r559, 4;
	add.s64 	%rd10, %rd58, %rd59;
	ld.global.u32 	%r201, [%rd10];
	add.s32 	%r560, %r201, %r1;
	ld.global.u32 	%r18, [%rd10+4];
	setp.ge.u32 	%p10, %r560, %r18;
	@%p10 bra 	$L__BB0_103;
	ld.shared.u32 	%r19, [_ZZ7gpu_refPiS_S_S_S_S_PjS0_S0_S_S_S_S_S_S_S_S_S_S_S_E7part_id];
	shl.b32 	%r202, %r19, 2;
	add.s32 	%r20, %r3, %r202;
	mul.lo.s32 	%r21, %r19, %r2;
$L__BB0_13:
	ld.param.u64 	%rd178, [_Z7gpu_refPiS_S_S_S_S_PjS0_S0_S_S_S_S_S_S_S_S_S_S_S__param_12];
	mul.wide.s32 	%rd60, %r560, 4;
	add.s64 	%rd61, %rd7, %rd60;
	ld.global.u32 	%r203, [%rd61];
	mul.wide.s32 	%rd62, %r203, 4;
	add.s64 	%rd63, %rd6, %rd62;
	ld.global.u32 	%r23, [%rd63];
	add.s64 	%rd64, %rd5, %rd62;
	ld.global.u32 	%r24, [%rd64];
	cvta.to.global.u64 	%rd65, %rd178;
	add.s64 	%rd66, %rd65, %rd62;
	ld.global.u32 	%r25, [%rd66];
	setp.ne.s32 	%p11, %r25, %r559;
	@%p11 bra 	$L__BB0_66;
	setp.lt.s32 	%p40, %r24, 1;
	@%p40 bra 	$L__BB0_102;
	setp.eq.s32 	%p41, %r24, 1;
	mov.b32 	%r561, 0;
	@%p41 bra 	$L__BB0_22;
	mov.b32 	%r562, 0;
$L__BB0_17:
	add.s32 	%r247, %r562, %r23;
	mul.wide.s32 	%rd72, %r247, 4;
	add.s64 	%rd11, %rd4, %rd72;
	ld.global.u32 	%r33, [%rd11];
	setp.lt.s32 	%p42, %r33, 0;
	add.s64 	%rd12, %rd3, %rd72;
	@%p42 bra 	$L__BB0_56;
	setp.ne.s32 	%p43, %r33, %r19;
	@%p43 bra 	$L__BB0_52;
	ld.global.u32 	%r261, [%rd12];
	setp.lt.s32 	%p48, %r261, 2;
	@%p48 bra 	$L__BB0_56;
	ld.shared.u32 	%r262, [%r20];
	setp.eq.s32 	%p49, %r262, %r559;
	@%p49 bra 	$L__BB0_56;
	ld.volatile.shared.u32 	%r263, [_ZZ7gpu_refPiS_S_S_S_S_PjS0_S0_S_S_S_S_S_S_S_S_S_S_S_E12receiver_cnt];
	add.s32 	%r264, %r263, 1;
	st.volatile.shared.u32 	[_ZZ7gpu_refPiS_S_S_S_S_PjS0_S0_S_S_S_S_S_S_S_S_S_S_S_E12receiver_cnt], %r264;
	shl.b32 	%r265, %r263, 2;
	add.s32 	%r266, %r16, %r265;
	st.shared.u32 	[%r266], %r19;
	st.shared.u32 	[%r20], %r559;
	bra.uni 	$L__BB0_56;
$L__BB0_22:
	and.b32  	%r286, %r24, 1;
	setp.eq.b32 	%p59, %r286, 1;
	not.pred 	%p60, %p59;
	@%p60 bra 	$L__BB0_32;
	add.s32 	%r27, %r561, %r23;
	mul.wide.s32 	%rd79, %r27, 4;
	add.s64 	%rd80, %rd4, %rd79;
	ld.global.u32 	%r28, [%rd80];
	setp.lt.s32 	%p61, %r28, 0;
	@%p61 bra 	$L__BB0_32;
	setp.ne.s32 	%p62, %r28, %r19;
	@%p62 bra 	$L__BB0_28;
	add.s64 	%rd85, %rd3, %rd79;
	ld.global.u32 	%r300, [%rd85];
	setp.lt.s32 	%p67, %r300, 2;
	@%p67 bra 	$L__BB0_32;
	ld.shared.u32 	%r301, [%r20];
	setp.eq.s32 	%p68, %r301, %r559;
	@%p68 bra 	$L__BB0_32;
	ld.volatile.shared.u32 	%r302, [_ZZ7gpu_refPiS_S_S_S_S_PjS0_S0_S_S_S_S_S_S_S_S_S_S_S_E12receiver_cnt];
	add.s32 	%r303, %r302, 1;
	st.volatile.shared.u32 	[_ZZ7gpu_refPiS_S_S_S_S_PjS0_S0_S_S_S_S_S_S_S_S_S_S_S_E12receiver_cnt], %r303;
	shl.b32 	%r304, %r302, 2;
	add.s32 	%r305, %r16, %r304;
	st.shared.u32 	[%r305], %r19;
	st.shared.u32 	[%r20], %r559;
	bra.uni 	$L__BB0_32;
$L__BB0_28:
	shl.b32 	%r287, %r28, 2;
	add.s32 	%r29, %r3, %r287;
	ld.shared.u32 	%r288, [%r29];
	setp.eq.s32 	%p63, %r288, %r559;
	@%p63 bra 	$L__BB0_30;
	ld.volatile.shared.u32 	%r289, [_ZZ7gpu_refPiS_S_S_S_S_PjS0_S0_S_S_S_S_S_S_S_S_S_S_S_E12receiver_cnt];
	add.s32 	%r290, %r289, 1;
	st.volatile.shared.u32 	[_ZZ7gpu_refPiS_S_S_S_S_PjS0_S0_S_S_S_S_S_S_S_S_S_S_S_E12receiver_cnt], %r290;
	shl.b32 	%r291, %r289, 2;
	add.s32 	%r292, %r16, %r291;
	st.shared.u32 	[%r292], %r28;
	st.shared.u32 	[%r29], %r559;
$L__BB0_30:
	add.s32 	%r293, %r21, %r28;
	mul.wide.s32 	%rd81, %r293, 4;
	add.s64 	%rd82, %rd1, %rd81;
	ld.global.u32 	%r294, [%rd82];
	add.s32 	%r296, %r294, 1;
	st.global.u32 	[%rd82], %r296;
	add.s64 	%rd83, %rd2, %rd81;
	ld.global.u32 	%r297, [%rd83];
	setp.ne.s32 	%p64, %r297, 1;
	setp.ne.s32 	%p65, %r297, %r296;
	and.pred  	%p66, %p64, %p65;
	@%p66 bra 	$L__BB0_32;
	atom.shared.add.u32 	%r299, [_ZZ7gpu_refPiS_S_S_S_S_PjS0_S0_S_S_S_S_S_S_S_S_S_S_S_E4gain], 1;
$L__BB0_32:
	and.b32  	%r30, %r24, 3;
	setp.lt.u32 	%p69, %r24, 4;
	mov.b32 	%r565, 0;
	@%p69 bra 	$L__BB0_43;
	and.b32  	%r565, %r24, 2147483644;
	mov.b32 	%r563, 0;
$L__BB0_34:
	add.s32 	%r308, %r563, %r23;
	mul.wide.s32 	%rd86, %r308, 4;
	add.s64 	%rd13, %rd4, %rd86;
	ld.global.u32 	%r309, [%rd13];
	setp.lt.s32 	%p70, %r309, 0;
	setp.eq.s32 	%p71, %r309, %r19;
	or.pred  	%p72, %p70, %p71;
	@%p72 bra 	$L__BB0_36;
	add.s32 	%r310, %r21, %r309;
	mul.wide.s32 	%rd87, %r310, 4;
	add.s64 	%rd88, %rd1, %rd87;
	ld.global.u32 	%r311, [%rd88];
	add.s32 	%r312, %r311, -1;
	st.global.u32 	[%rd88], %r312;
$L__BB0_36:
	ld.global.u32 	%r313, [%rd13+4];
	setp.lt.s32 	%p73, %r313, 0;
	setp.eq.s32 	%p74, %r313, %r19;
	or.pred  	%p75, %p73, %p74;
	@%p75 bra 	$L__BB0_38;
	add.s32 	%r314, %r21, %r313;
	mul.wide.s32 	%rd89, %r314, 4;
	add.s64 	%rd90, %rd1, %rd89;
	ld.global.u32 	%r315, [%rd90];
	add.s32 	%r316, %r315, -1;
	st.global.u32 	[%rd90], %r316;
$L__BB0_38:
	ld.global.u32 	%r317, [%rd13+8];
	setp.lt.s32 	%p76, %r317, 0;
	setp.eq.s32 	%p77, %r317, %r19;
	or.pred  	%p78, %p76, %p77;
	@%p78 bra 	$L__BB0_40;
	add.s32 	%r318, %r21, %r317;
	mul.wide.s32 	%rd91, %r318, 4;
	add.s64 	%rd92, %rd1, %rd91;
	ld.global.u32 	%r319, [%rd92];
	add.s32 	%r320, %r319, -1;
	st.global.u32 	[%rd92], %r320;
$L__BB0_40:
	ld.global.u32 	%r321, [%rd13+12];
	setp.lt.s32 	%p79, %r321, 0;
	setp.eq.s32 	%p80, %r321, %r19;
	or.pred  	%p81, %p79, %p80;
	@%p81 bra 	$L__BB0_42;
	add.s32 	%r322, %r21, %r321;
	mul.wide.s32 	%rd93, %r322, 4;
	add.s64 	%rd94, %rd1, %rd93;
	ld.global.u32 	%r323, [%rd94];
	add.s32 	%r324, %r323, -1;
	st.global.u32 	[%rd94], %r324;
$L__BB0_42:
	add.s32 	%r563, %r563, 4;
	setp.eq.s32 	%p82, %r563, %r565;
	@%p82 bra 	$L__BB0_43;
	bra.uni 	$L__BB0_34;
$L__BB0_43:
	setp.eq.s32 	%p83, %r30, 0;
	@%p83 bra 	$L__BB0_102;
	add.s32 	%r325, %r565, %r23;
	mul.wide.s32 	%rd95, %r325, 4;
	add.s64 	%rd17, %rd4, %rd95;
	ld.global.u32 	%r326, [%rd17];
	setp.lt.s32 	%p84, %r326, 0;
	setp.eq.s32 	%p85, %r326, %r19;
	or.pred  	%p86, %p84, %p85;
	@%p86 bra 	$L__BB0_46;
	add.s32 	%r327, %r21, %r326;
	mul.wide.s32 	%rd96, %r327, 4;
	add.s64 	%rd97, %rd1, %rd96;
	ld.global.u32 	%r328, [%rd97];
	add.s32 	%r329, %r328, -1;
	st.global.u32 	[%rd97], %r329;
$L__BB0_46:
	setp.eq.s32 	%p87, %r30, 1;
	@%p87 bra 	$L__BB0_102;
	ld.global.u32 	%r330, [%rd17+4];
	setp.lt.s32 	%p88, %r330, 0;
	setp.eq.s32 	%p89, %r330, %r19;
	or.pred  	%p90, %p88, %p89;
	@%p90 bra 	$L__BB0_49;
	add.s32 	%r331, %r21, %r330;
	mul.wide.s32 	%rd98, %r331, 4;
	add.s64 	%rd99, %rd1, %rd98;
	ld.global.u32 	%r332, [%rd99];
	add.s32 	%r333, %r332, -1;
	st.global.u32 	[%rd99], %r333;
$L__BB0_49:
	setp.eq.s32 	%p91, %r30, 2;
	@%p91 bra 	$L__BB0_102;
	ld.global.u32 	%r334, [%rd17+8];
	setp.lt.s32 	%p92, %r334, 0;
	setp.eq.s32 	%p93, %r334, %r19;
	or.pred  	%p94, %p92, %p93;
	@%p94 bra 	$L__BB0_102;
	add.s32 	%r335, %r21, %r334;
	mul.wide.s32 	%rd100, %r335, 4;
	add.s64 	%rd101, %rd1, %rd100;
	ld.global.u32 	%r336, [%rd101];
	add.s32 	%r337, %r336, -1;
	st.global.u32 	[%rd101], %r337;
	bra.uni 	$L__BB0_102;
$L__BB0_52:
	shl.b32 	%r248, %r33, 2;
	add.s32 	%r34, %r3, %r248;
	ld.shared.u32 	%r249, [%r34];
	setp.eq.s32 	%p44, %r249, %r559;
	@%p44 bra 	$L__BB0_54;
	ld.volatile.shared.u32 	%r250, [_ZZ7gpu_refPiS_S_S_S_S_PjS0_S0_S_S_S_S_S_S_S_S_S_S_S_E12receiver_cnt];
	add.s32 	%r251, %r250, 1;
	st.volatile.shared.u32 	[_ZZ7gpu_refPiS_S_S_S_S_PjS0_S0_S_S_S_S_S_S_S_S_S_S_S_E12receiver_cnt], %r251;
	shl.b32 	%r252, %r250, 2;
	add.s32 	%r253, %r16, %r252;
	st.shared.u32 	[%r253], %r33;
	st.shared.u32 	[%r34], %r559;
$L__BB0_54:
	add.s32 	%r254, %r21, %r33;
	mul.wide.s32 	%rd73, %r254, 4;
	add.s64 	%rd74, %rd1, %rd73;
	ld.global.u32 	%r255, [%rd74];
	add.s32 	%r257, %r255, 1;
	st.global.u32 	[%rd74], %r257;
	add.s64 	%rd75, %rd2, %rd73;
	ld.global.u32 	%r258, [%rd75];
	setp.ne.s32 	%p45, %r258, 1;
	setp.ne.s32 	%p46, %r258, %r257;
	and.pred  	%p47, %p45, %p46;
	@%p47 bra 	$L__BB0_56;
	atom.shared.add.u32 	%r260, [_ZZ7gpu_refPiS_S_S_S_S_PjS0_S0_S_S_S_S_S_S_S_S_S_S_S_E4gain], 1;
$L__BB0_56:
	ld.global.u32 	%r35, [%rd11+4];
	setp.lt.s32 	%p50, %r35, 0;
	@%p50 bra 	$L__BB0_65;
	setp.ne.s32 	%p51, %r35, %r19;
	@%p51 bra 	$L__BB0_61;
	ld.global.u32 	%r280, [%rd12+4];
	setp.lt.s32 	%p56, %r280, 2;
	@%p56 bra 	$L__BB0_65;
	ld.shared.u32 	%r281, [%r20];
	setp.eq.s32 	%p57, %r281, %r559;
	@%p57 bra 	$L__BB0_65;
	ld.volatile.shared.u32 	%r282, [_ZZ7gpu_refPiS_S_S_S_S_PjS0_S0_S_S_S_S_S_S_S_S_S_S_S_E12receiver_cnt];
	add.s32 	%r283, %r282, 1;
	st.volatile.shared.u32 	[_ZZ7gpu_refPiS_S_S_S_S_PjS0_S0_S_S_S_S_S_S_S_S_S_S_S_E12receiver_cnt], %r283;
	shl.b32 	%r284, %r282, 2;
	add.s32 	%r285, %r16, %r284;
	st.shared.u32 	[%r285], %r19;
	st.shared.u32 	[%r20], %r559;
	bra.uni 	$L__BB0_65;
$L__BB0_61:
	shl.b32 	%r267, %r35, 2;
	add.s32 	%r36, %r3, %r267;
	ld.shared.u32 	%r268, [%r36];
	setp.eq.s32 	%p52, %r268, %r559;
	@%p52 bra 	$L__BB0_63;
	ld.volatile.shared.u32 	%r269, [_ZZ7gpu_refPiS_S_S_S_S_PjS0_S0_S_S_S_S_S_S_S_S_S_S_S_E12receiver_cnt];
	add.s32 	%r270, %r269, 1;
	st.volatile.shared.u32 	[_ZZ7gpu_refPiS_S_S_S_S_PjS0_S0_S_S_S_S_S_S_S_S_S_S_S_E12receiver_cnt], %r270;
	shl.b32 	%r271, %r269, 2;
	add.s32 	%r272, %r16, %r271;
	st.shared.u32 	[%r272], %r35;
	st.shared.u32 	[%r36], %r559;
$L__BB0_63:
	add.s32 	%r273, %r21, %r35;
	mul.wide.s32 	%rd76, %r273, 4;
	add.s64 	%rd77, %rd1, %rd76;
	ld.global.u32 	%r274, [%rd77];
	add.s32 	%r276, %r274, 1;
	st.global.u32 	[%rd77], %r276;
	add.s64 	%rd78, %rd2, %rd76;
	ld.global.u32 	%r277, [%rd78];
	setp.ne.s32 	%p53, %r277, 1;
	setp.ne.s32 	%p54, %r277, %r276;
	and.pred  	%p55, %p53, %p54;
	@%p55 bra 	$L__BB0_65;
	atom.shared.add.u32 	%r279, [_ZZ7gpu_refPiS_S_S_S_S_PjS0_S0_S_S_S_S_S_S_S_S_S_S_S_E4gain], 1;
$L__BB0_65:
	add.s32 	%r562, %r562, 2;
	and.b32  	%r561, %r24, 2147483646;
	setp.eq.s32 	%p58, %r562, %r561;
	@%p58 bra 	$L__BB0_22;
	bra.uni 	$L__BB0_17;
$L__BB0_66:
	mul.wide.s32 	%rd67, %r25, 4;
	add.s64 	%rd68, %rd8, %rd67;
	ld.global.u32 	%r45, [%rd68];
	shl.b32 	%r204, %r45, 2;
	add.s32 	%r46, %r15, %r204;
	ld.shared.u32 	%r205, [%r46];
	setp.eq.s32 	%p12, %r205, %r559;
	@%p12 bra 	$L__BB0_102;
	ld.volatile.shared.u32 	%r206, [_ZZ7gpu_refPiS_S_S_S_S_PjS0_S0_S_S_S_S_S_S_S_S_S_S_S_E10sender_cnt];
	add.s32 	%r207, %r206, 1;
	st.volatile.shared.u32 	[_ZZ7gpu_refPiS_S_S_S_S_PjS0_S0_S_S_S_S_S_S_S_S_S_S_S_E10sender_cnt], %r207;
	shl.b32 	%r208, %r2, 2;
	add.s32 	%r209, %r16, %r208;
	shl.b32 	%r210, %r206, 2;
	add.s32 	%r211, %r209, %r210;
	st.shared.u32 	[%r211], %r45;
	st.shared.u32 	[%r46], %r559;
	setp.lt.s32 	%p13, %r24, 1;
	@%p13 bra 	$L__BB0_102;
	mad.lo.s32 	%r213, %r45, %r2, %r19;
	mul.wide.s32 	%rd69, %r213, 4;
	add.s64 	%rd14, %rd2, %rd69;
	and.b32  	%r47, %r24, 3;
	setp.lt.u32 	%p14, %r24, 4;
	mov.b32 	%r566, 0;
	@%p14 bra 	$L__BB0_87;
	and.b32  	%r566, %r24, 2147483644;
	mov.b32 	%r564, 0;
$L__BB0_70:
	add.s32 	%r215, %r564, %r23;
	mul.wide.s32 	%rd70, %r215, 4;
	add.s64 	%rd15, %rd4, %rd70;
	ld.global.u32 	%r216, [%rd15];
	setp.ne.s32 	%p15, %r216, %r19;
	add.s64 	%rd16, %rd3, %rd70;
	@%p15 bra 	$L__BB0_74;
	ld.global.u32 	%r217, [%rd16];
	setp.ne.s32 	%p16, %r217, 1;
	@%p16 bra 	$L__BB0_74;
	ld.global.u32 	%r218, [%rd14];
	setp.ne.s32 	%p17, %r218, 1;
	@%p17 bra 	$L__BB0_74;
	atom.shared.add.u32 	%r219, [_ZZ7gpu_refPiS_S_S_S_S_PjS0_S0_S_S_S_S_S_S_S_S_S_S_S_E4gain], 1;
$L__BB0_74:
	ld.global.u32 	%r220, [%rd15+4];
	setp.ne.s32 	%p18, %r220, %r19;
	@%p18 bra 	$L__BB0_78;
	ld.global.u32 	%r221, [%rd16+4];
	setp.ne.s32 	%p19, %r221, 1;
	@%p19 bra 	$L__BB0_78;
	ld.global.u32 	%r222, [%rd14];
	setp.ne.s32 	%p20, %r222, 1;
	@%p20 bra 	$L__BB0_78;
	atom.shared.add.u32 	%r223, [_ZZ7gpu_refPiS_S_S_S_S_PjS0_S0_S_S_S_S_S_S_S_S_S_S_S_E4gain], 1;
$L__BB0_78:
	ld.global.u32 	%r224, [%rd15+8];
	setp.ne.s32 	%p21, %r224, %r19;
	@%p21 bra 	$L__BB0_82;
	ld.global.u32 	%r225, [%rd16+8];
	setp.ne.s32 	%p22, %r225, 1;
	@%p22 bra 	$L__BB0_82;
	ld.global.u32 	%r226, [%rd14];
	setp.ne.s32 	%p23, %r226, 1;
	@%p23 bra 	$L__BB0_82;
	atom.shared.add.u32 	%r227, [_ZZ7gpu_refPiS_S_S_S_S_PjS0_S0_S_S_S_S_S_S_S_S_S_S_S_E4gain], 1;
$L__BB0_82:
	ld.global.u32 	%r228, [%rd15+12];
	setp.ne.s32 	%p24, %r228, %r19;
	@%p24 bra 	$L__BB0_86;
	ld.global.u32 	%r229, [%rd16+12];
	setp.ne.s32 	%p25, %r229, 1;
	@%p25 bra 	$L__BB0_86;
	ld.global.u32 	%r230, [%rd14];
	setp.ne.s32 	%p26, %r230, 1;
	@%p26 bra 	$L__BB0_86;
	atom.shared.add.u32 	%r231, [_ZZ7gpu_refPiS_S_S_S_S_PjS0_S0_S_S_S_S_S_S_S_S_S_S_S_E4gain], 1;
$L__BB0_86:
	add.s32 	%r564, %r564, 4;
	setp.eq.s32 	%p27, %r564, %r566;
	@%p27 bra 	$L__BB0_87;
	bra.uni 	$L__BB0_70;
$L__BB0_87:
	setp.eq.s32 	%p28, %r47, 0;
	@%p28 bra 	$L__BB0_102;
	add.s32 	%r232, %r566, %r23;
	mul.wide.s32 	%rd71, %r232, 4;
	add.s64 	%rd18, %rd4, %rd71;
	ld.global.u32 	%r233, [%rd18];
	setp.ne.s32 	%p29, %r233, %r19;
	add.s64 	%rd19, %rd3, %rd71;
	@%p29 bra 	$L__BB0_92;
	ld.global.u32 	%r234, [%rd19];
	setp.ne.s32 	%p30, %r234, 1;
	@%p30 bra 	$L__BB0_92;
	ld.global.u32 	%r235, [%rd14];
	setp.ne.s32 	%p31, %r235, 1;
	@%p31 bra 	$L__BB0_92;
	atom.shared.add.u32 	%r236, [_ZZ7gpu_refPiS_S_S_S_S_PjS0_S0_S_S_S_S_S_S_S_S_S_S_S_E4gain], 1;
$L__BB0_92:
	setp.eq.s32 	%p32, %r47, 1;
	@%p32 bra 	$L__BB0_102;
	ld.global.u32 	%r237, [%rd18+4];
	setp.ne.s32 	%p33, %r237, %r19;
	@%p33 bra 	$L__BB0_97;
	ld.global.u32 	%r238, [%rd19+4];
	setp.ne.s32 	%p34, %r238, 1;
	@%p34 bra 	$L__BB0_97;
	ld.global.u32 	%r239, [%rd14];
	setp.ne.s32 	%p35, %r239, 1;
	@%p35 bra 	$L__BB0_97;
	atom.shared.add.u32 	%r240, [_ZZ7gpu_refPiS_S_S_S_S_PjS0_S0_S_S_S_S_S_S_S_S_S_S_S_E4gain], 1;
$L__BB0_97:
	setp.eq.s32 	%p36, %r47, 2;
	@%p36 bra 	$L__BB0_102;
	ld.global.u32 	%r241, [%rd18+8];
	setp.ne.s32 	%p37, %r241, %r19;
	@%p37 bra 	$L__BB0_102;
	ld.global.u32 	%r242, [%rd19+8];
	setp.ne.s32 	%p38, %r242, 1;
	@%p38 bra 	$L__BB0_102;
	ld.global.u32 	%r243, [%rd14];
	setp.ne.s32 	%p39, %r243, 1;
	@%p39 bra 	$L__BB0_102;
	atom.shared.add.u32 	%r244, [_ZZ7gpu_refPiS_S_S_S_S_PjS0_S0_S_S_S_S_S_S_S_S_S_S_S_E4gain], 1;
$L__BB0_102:
	add.s32 	%r560, %r560, 32;
	setp.lt.u32 	%p95, %r560, %r18;
	@%p95 bra 	$L__BB0_13;
$L__BB0_103:
	ld.shared.u32 	%r57, [_ZZ7gpu_refPiS_S_S_S_S_PjS0_S0_S_S_S_S_S_S_S_S_S_S_S_E4gain];
	setp.lt.s32 	%p96, %r57, 1;
	@%p96 bra 	$L__BB0_120;
	ld.global.u32 	%r58, [%rd9];
	setp.ge.s32 	%p97, %r1, %r58;
	@%p97 bra 	$L__BB0_120;
	ld.shared.u32 	%r59, [_ZZ7gpu_refPiS_S_S_S_S_PjS0_S0_S_S_S_S_S_S_S_S_S_S_S_E7part_id];
	mov.u32 	%r567, %r1;
$L__BB0_106:
	setp.ge.s32 	%p98, %r567, %r58;
	@%p98 bra 	$L__BB0_120;
	setp.eq.s32 	%p99, %r567, %r59;
	@%p99 bra 	$L__BB0_119;
	ld.volatile.shared.u32 	%r338, [_ZZ7gpu_refPiS_S_S_S_S_PjS0_S0_S_S_S_S_S_S_S_S_S_S_S_E12receiver_cnt];
	setp.lt.s32 	%p100, %r338, 1;
	mov.u32 	%r574, %r57;
	@%p100 bra 	$L__BB0_113;
	mul.lo.s32 	%r61, %r567, %r2;
	mov.b32 	%r569, 0;
	mov.u32 	%r574, %r57;
$L__BB0_110:
	shl.b32 	%r340, %r569, 2;
	add.s32 	%r341, %r16, %r340;
	ld.shared.u32 	%r65, [%r341];
	setp.lt.s32 	%p101, %r65, 0;
	setp.eq.s32 	%p102, %r65, %r567;
	or.pred  	%p103, %p101, %p102;
	@%p103 bra 	$L__BB0_112;
	add.s32 	%r342, %r65, %r61;
	mul.wide.s32 	%rd102, %r342, 4;
	add.s64 	%rd103, %rd2, %rd102;
	ld.global.u32 	%r343, [%rd103];
	setp.eq.s32 	%p104, %r343, 0;
	selp.s32 	%r344, -1, 0, %p104;
	add.s32 	%r574, %r574, %r344;
$L__BB0_112:
	add.s32 	%r569, %r569, 1;
	ld.volatile.shared.u32 	%r345, [_ZZ7gpu_refPiS_S_S_S_S_PjS0_S0_S_S_S_S_S_S_S_S_S_S_S_E12receiver_cnt];
	setp.lt.s32 	%p105, %r569, %r345;
	@%p105 bra 	$L__BB0_110;
$L__BB0_113:
	ld.volatile.shared.u32 	%r346, [_ZZ7gpu_refPiS_S_S_S_S_PjS0_S0_S_S_S_S_S_S_S_S_S_S_S_E10sender_cnt];
	setp.lt.s32 	%p106, %r346, 1;
	@%p106 bra 	$L__BB0_118;
	mov.b32 	%r572, 0;
$L__BB0_115:
	shl.b32 	%r348, %r2, 2;
	add.s32 	%r349, %r16, %r348;
	shl.b32 	%r350, %r572, 2;
	add.s32 	%r351, %r349, %r350;
	ld.shared.u32 	%r71, [%r351];
	setp.eq.s32 	%p107, %r71, %r567;
	@%p107 bra 	$L__BB0_117;
	mad.lo.s32 	%r352, %r71, %r2, %r567;
	mul.wide.s32 	%rd104, %r352, 4;
	add.s64 	%rd105, %rd2, %rd104;
	ld.global.u32 	%r353, [%rd105];
	setp.eq.s32 	%p108, %r353, 0;
	selp.s32 	%r354, -1, 0, %p108;
	add.s32 	%r574, %r574, %r354;
$L__BB0_117:
	add.s32 	%r572, %r572, 1;
	ld.volatile.shared.u32 	%r355, [_ZZ7gpu_refPiS_S_S_S_S_PjS0_S0_S_S_S_S_S_S_S_S_S_S_S_E10sender_cnt];
	setp.lt.s32 	%p109, %r572, %r355;
	@%p109 bra 	$L__BB0_115;
$L__BB0_118:
	shl.b32 	%r356, %r567, 2;
	mov.u32 	%r357, arrays;
	add.s32 	%r358, %r357, %r356;
	st.shared.u32 	[%r358], %r574;
$L__BB0_119:
	add.s32 	%r567, %r567, 32;
	setp.lt.s32 	%p110, %r567, %r58;
	@%p110 bra 	$L__BB0_106;
$L__BB0_120:
	ld.param.u64 	%rd180, [_Z7gpu_refPiS_S_S_S_S_PjS0_S0_S_S_S_S_S_S_S_S_S_S_S__param_17];
	setp.ne.s32 	%p111, %r1, 0;
	setp.lt.s32 	%p112, %r2, 1;
	cvta.to.global.u64 	%rd106, %rd180;
	mul.wide.s32 	%rd107, %r559, 4;
	add.s64 	%rd20, %rd106, %rd107;
	or.pred  	%p113, %p111, %p112;
	@%p113 bra 	$L__BB0_161;
	and.b32  	%r77, %r2, 7;
	setp.lt.u32 	%p114, %r2, 8;
	mov.b32 	%r592, 0;
	mov.u32 	%r578, %r592;
	@%p114 bra 	$L__BB0_140;
	and.b32  	%r592, %r2, 2147483640;
	mov.b32 	%r576, 0;
	mov.u32 	%r362, arrays;
	mov.u32 	%r578, %r576;
$L__BB0_123:
	.pragma "nounroll";
	shl.b32 	%r361, %r576, 2;
	add.s32 	%r81, %r362, %r361;
	ld.shared.u32 	%r82, [%r81];
	setp.le.s32 	%p115, %r82, %r578;
	@%p115 bra 	$L__BB0_125;
	st.global.u32 	[%rd20], %r576;
	mov.u32 	%r578, %r82;
$L__BB0_125:
	ld.shared.u32 	%r84, [%r81+4];
	setp.le.s32 	%p116, %r84, %r578;
	@%p116 bra 	$L__BB0_127;
	add.s32 	%r363, %r576, 1;
	st.global.u32 	[%rd20], %r363;
	mov.u32 	%r578, %r84;
$L__BB0_127:
	ld.shared.u32 	%r86, [%r81+8];
	setp.le.s32 	%p117, %r86, %r578;
	@%p117 bra 	$L__BB0_129;
	add.s32 	%r364, %r576, 2;
	st.global.u32 	[%rd20], %r364;
	mov.u32 	%r578, %r86;
$L__BB0_129:
	ld.shared.u32 	%r88, [%r81+12];
	setp.le.s32 	%p118, %r88, %r578;
	@%p118 bra 	$L__BB0_131;
	add.s32 	%r365, %r576, 3;
	st.global.u32 	[%rd20], %r365;
	mov.u32 	%r578, %r88;
$L__BB0_131:
	ld.shared.u32 	%r90, [%r81+16];
	setp.le.s32 	%p119, %r90, %r578;
	@%p119 bra 	$L__BB0_133;
	add.s32 	%r366, %r576, 4;
	st.global.u32 	[%rd20], %r366;
	mov.u32 	%r578, %r90;
$L__BB0_133:
	ld.shared.u32 	%r92, [%r81+20];
	setp.le.s32 	%p120, %r92, %r578;
	@%p120 bra 	$L__BB0_135;
	add.s32 	%r367, %r576, 5;
	st.global.u32 	[%rd20], %r367;
	mov.u32 	%r578, %r92;
$L__BB0_135:
	ld.shared.u32 	%r94, [%r81+24];
	setp.le.s32 	%p121, %r94, %r578;
	@%p121 bra 	$L__BB0_137;
	add.s32 	%r368, %r576, 6;
	st.global.u32 	[%rd20], %r368;
	mov.u32 	%r578, %r94;
$L__BB0_137:
	ld.shared.u32 	%r96, [%r81+28];
	setp.le.s32 	%p122, %r96, %r578;
	@%p122 bra 	$L__BB0_139;
	add.s32 	%r369, %r576, 7;
	st.global.u32 	[%rd20], %r369;
	mov.u32 	%r578, %r96;
$L__BB0_139:
	add.s32 	%r576, %r576, 8;
	setp.ne.s32 	%p123, %r576, %r592;
	@%p123 bra 	$L__BB0_123;
$L__BB0_140:
	setp.eq.s32 	%p124, %r77, 0;
	@%p124 bra 	$L__BB0_161;
	and.b32  	%r101, %r2, 3;
	setp.lt.u32 	%p125, %r77, 4;
	@%p125 bra 	$L__BB0_151;
	shl.b32 	%r370, %r592, 2;
	mov.u32 	%r371, arrays;
	add.s32 	%r102, %r371, %r370;
	ld.shared.u32 	%r103, [%r102];
	setp.le.s32 	%p126, %r103, %r578;
	@%p126 bra 	$L__BB0_144;
	st.global.u32 	[%rd20], %r592;
	mov.u32 	%r578, %r103;
$L__BB0_144:
	ld.shared.u32 	%r105, [%r102+4];
	setp.le.s32 	%p127, %r105, %r578;
	@%p127 bra 	$L__BB0_146;
	add.s32 	%r372, %r592, 1;
	st.global.u32 	[%rd20], %r372;
	mov.u32 	%r578, %r105;
$L__BB0_146:
	ld.shared.u32 	%r107, [%r102+8];
	setp.le.s32 	%p128, %r107, %r578;
	@%p128 bra 	$L__BB0_148;
	add.s32 	%r373, %r592, 2;
	st.global.u32 	[%rd20], %r373;
	mov.u32 	%r578, %r107;
$L__BB0_148:
	ld.shared.u32 	%r109, [%r102+12];
	setp.le.s32 	%p129, %r109, %r578;
	@%p129 bra 	$L__BB0_150;
	add.s32 	%r374, %r592, 3;
	st.global.u32 	[%rd20], %r374;
	mov.u32 	%r578, %r109;
$L__BB0_150:
	add.s32 	%r592, %r592, 4;
$L__BB0_151:
	setp.eq.s32 	%p130, %r101, 0;
	@%p130 bra 	$L__BB0_161;
	setp.eq.s32 	%p131, %r101, 1;
	@%p131 bra 	$L__BB0_158;
	shl.b32 	%r375, %r592, 2;
	mov.u32 	%r376, arrays;
	add.s32 	%r114, %r376, %r375;
	ld.shared.u32 	%r115, [%r114];
	setp.le.s32 	%p132, %r115, %r578;
	@%p132 bra 	$L__BB0_155;
	st.global.u32 	[%rd20], %r592;
	mov.u32 	%r578, %r115;
$L__BB0_155:
	ld.shared.u32 	%r117, [%r114+4];
	setp.le.s32 	%p133, %r117, %r578;
	@%p133 bra 	$L__BB0_157;
	add.s32 	%r377, %r592, 1;
	st.global.u32 	[%rd20], %r377;
	mov.u32 	%r578, %r117;
$L__BB0_157:
	add.s32 	%r592, %r592, 2;
$L__BB0_158:
	and.b32  	%r378, %r2, 1;
	setp.eq.b32 	%p134, %r378, 1;
	not.pred 	%p135, %p134;
	@%p135 bra 	$L__BB0_161;
	shl.b32 	%r379, %r592, 2;
	mov.u32 	%r380, arrays;
	add.s32 	%r381, %r380, %r379;
	ld.shared.u32 	%r382, [%r381];
	setp.le.s32 	%p136, %r382, %r578;
	@%p136 bra 	$L__BB0_161;
	st.global.u32 	[%rd20], %r592;
$L__BB0_161:
	ld.global.u32 	%r122, [%rd20];
	setp.eq.s32 	%p137, %r122, -1;
	@%p137 bra 	$L__BB0_284;
	setp.ne.s32 	%p138, %r1, 0;
	@%p138 bra 	$L__BB0_164;
	ld.param.u64 	%rd181, [_Z7gpu_refPiS_S_S_S_S_PjS0_S0_S_S_S_S_S_S_S_S_S_S_S__param_18];
	cvta.to.global.u64 	%rd108, %rd181;
	add.s64 	%rd110, %rd8, %rd107;
	st.global.u32 	[%rd110], %r122;
	ld.shared.u32 	%r383, [_ZZ7gpu_refPiS_S_S_S_S_PjS0_S0_S_S_S_S_S_S_S_S_S_S_S_E7part_id];
	mul.wide.s32 	%rd111, %r383, 4;
	add.s64 	%rd112, %rd108, %rd111;
	ld.global.u32 	%r384, [%rd112];
	add.s32 	%r385, %r384, -1;
	st.global.u32 	[%rd112], %r385;
	mul.wide.s32 	%rd113, %r122, 4;
	add.s64 	%rd114, %rd108, %rd113;
	ld.global.u32 	%r386, [%rd114];
	add.s32 	%r387, %r386, 1;
	st.global.u32 	[%rd114], %r387;
$L__BB0_164:
	ld.global.u32 	%r388, [%rd10];
	add.s32 	%r604, %r388, %r1;
	ld.global.u32 	%r124, [%rd10+4];
	setp.ge.s32 	%p139, %r604, %r124;
	@%p139 bra 	$L__BB0_284;
	ld.shared.u32 	%r125, [_ZZ7gpu_refPiS_S_S_S_S_PjS0_S0_S_S_S_S_S_S_S_S_S_S_S_E7part_id];
	mov.u32 	%r598, %r604;
$L__BB0_166:
	mul.wide.s32 	%rd115, %r598, 4;
	add.s64 	%rd116, %rd7, %rd115;
	ld.global.u32 	%r389, [%rd116];
	mul.wide.s32 	%rd117, %r389, 4;
	add.s64 	%rd118, %rd6, %rd117;
	ld.global.u32 	%r127, [%rd118];
	add.s64 	%rd21, %rd5, %rd117;
	ld.global.u32 	%r128, [%rd21];
	setp.lt.s32 	%p140, %r128, 1;
	@%p140 bra 	$L__BB0_172;
	mov.b32 	%r599, 0;
	bra.uni 	$L__BB0_169;
$L__BB0_168:
	add.s32 	%r599, %r599, 1;
	setp.eq.s32 	%p142, %r599, %r128;
	@%p142 bra 	$L__BB0_172;
$L__BB0_169:
	add.s32 	%r131, %r599, %r127;
	mul.wide.s32 	%rd119, %r131, 4;
	add.s64 	%rd22, %rd4, %rd119;
	ld.global.u32 	%r391, [%rd22];
	setp.ne.s32 	%p141, %r391, %r125;
	@%p141 bra 	$L__BB0_168;
	add.s64 	%rd23, %rd3, %rd119;
	ld.global.u32 	%r392, [%rd23];
	add.s32 	%r393, %r392, -1;
	st.global.u32 	[%rd23], %r393;
	setp.ne.s32 	%p143, %r393, 0;
	@%p143 bra 	$L__BB0_172;
	add.s32 	%r394, %r127, %r128;
	add.s32 	%r395, %r394, -1;
	mul.wide.s32 	%rd121, %r395, 4;
	add.s64 	%rd122, %rd4, %rd121;
	ld.global.u32 	%r396, [%rd122];
	st.global.u32 	[%rd22], %r396;
	add.s64 	%rd123, %rd3, %rd121;
	ld.global.u32 	%r397, [%rd123];
	st.global.u32 	[%rd23], %r397;
	mov.b32 	%r398, -1;
	st.global.u32 	[%rd122], %r398;
	mov.b32 	%r399, 0;
	st.global.u32 	[%rd123], %r399;
	ld.global.u32 	%r400, [%rd21];
	add.s32 	%r401, %r400, -1;
	st.global.u32 	[%rd21], %r401;
$L__BB0_172:
	add.s32 	%r598, %r598, 32;
	setp.lt.s32 	%p144, %r598, %r124;
	mov.u32 	%r600, %r604;
	@%p144 bra 	$L__BB0_166;
$L__BB0_173:
	mul.wide.s32 	%rd124, %r600, 4;
	add.s64 	%rd125, %rd7, %rd124;
	ld.global.u32 	%r402, [%rd125];
	mul.wide.s32 	%rd126, %r402, 4;
	add.s64 	%rd127, %rd6, %rd126;
	ld.global.u32 	%r134, [%rd127];
	add.s64 	%rd24, %rd5, %rd126;
	ld.global.u32 	%r135, [%rd24];
	setp.lt.s32 	%p145, %r135, 1;
	@%p145 bra 	$L__BB0_179;
	mov.b32 	%r601, 0;
	bra.uni 	$L__BB0_176;
$L__BB0_175:
	add.s32 	%r601, %r601, 1;
	setp.eq.s32 	%p147, %r601, %r135;
	@%p147 bra 	$L__BB0_179;
$L__BB0_176:
	add.s32 	%r138, %r601, %r134;
	mul.wide.s32 	%rd128, %r138, 4;
	add.s64 	%rd25, %rd4, %rd128;
	ld.global.u32 	%r404, [%rd25];
	setp.ne.s32 	%p146, %r404, %r125;
	@%p146 bra 	$L__BB0_175;
	add.s64 	%rd26, %rd3, %rd128;
	ld.global.u32 	%r405, [%rd26];
	add.s32 	%r406, %r405, -1;
	st.global.u32 	[%rd26], %r406;
	setp.ne.s32 	%p148, %r406, 0;
	@%p148 bra 	$L__BB0_179;
	add.s32 	%r407, %r134, %r135;
	add.s32 	%r408, %r407, -1;
	mul.wide.s32 	%rd130, %r408, 4;
	add.s64 	%rd131, %rd4, %rd130;
	ld.global.u32 	%r409, [%rd131];
	st.global.u32 	[%rd25], %r409;
	add.s64 	%rd132, %rd3, %rd130;
	ld.global.u32 	%r410, [%rd132];
	st.global.u32 	[%rd26], %r410;
	mov.b32 	%r411, -1;
	st.global.u32 	[%rd131], %r411;
	mov.b32 	%r412, 0;
	st.global.u32 	[%rd132], %r412;
	ld.global.u32 	%r413, [%rd24];
	add.s32 	%r414, %r413, -1;
	st.global.u32 	[%rd24], %r414;
$L__BB0_179:
	add.s32 	%r600, %r600, 32;
	setp.lt.s32 	%p149, %r600, %r124;
	mov.u32 	%r602, %r604;
	@%p149 bra 	$L__BB0_173;
$L__BB0_180:
	mul.wide.s32 	%rd133, %r602, 4;
	add.s64 	%rd134, %rd7, %rd133;
	ld.global.u32 	%r415, [%rd134];
	mul.wide.s32 	%rd135, %r415, 4;
	add.s64 	%rd31, %rd5, %rd135;
	ld.global.u32 	%r142, [%rd31];
	add.s64 	%rd136, %rd6, %rd135;
	ld.global.u32 	%r143, [%rd136];
	setp.lt.s32 	%p150, %r142, 1;
	@%p150 bra 	$L__BB0_185;
	mov.b32 	%r603, 0;
	bra.uni 	$L__BB0_183;
$L__BB0_182:
	add.s32 	%r603, %r603, 1;
	setp.eq.s32 	%p152, %r603, %r142;
	@%p152 bra 	$L__BB0_185;
$L__BB0_183:
	add.s32 	%r146, %r603, %r143;
	mul.wide.s32 	%rd137, %r146, 4;
	add.s64 	%rd138, %rd4, %rd137;
	ld.global.u32 	%r417, [%rd138];
	setp.ne.s32 	%p151, %r417, %r122;
	@%p151 bra 	$L__BB0_182;
	add.s64 	%rd143, %rd3, %rd137;
	ld.global.u32 	%r422, [%rd143];
	add.s32 	%r423, %r422, 1;
	st.global.u32 	[%rd143], %r423;
	bra.uni 	$L__BB0_186;
$L__BB0_185:
	add.s32 	%r418, %r143, %r142;
	mul.wide.s32 	%rd139, %r418, 4;
	add.s64 	%rd140, %rd4, %rd139;
	st.global.u32 	[%rd140], %r122;
	add.s64 	%rd141, %rd3, %rd139;
	mov.b32 	%r419, 1;
	st.global.u32 	[%rd141], %r419;
	ld.global.u32 	%r420, [%rd31];
	add.s32 	%r421, %r420, 1;
	st.global.u32 	[%rd31], %r421;
$L__BB0_186:
	add.s32 	%r602, %r602, 32;
	setp.lt.s32 	%p153, %r602, %r124;
	@%p153 bra 	$L__BB0_180;
	ld.param.u64 	%rd182, [_Z7gpu_refPiS_S_S_S_S_PjS0_S0_S_S_S_S_S_S_S_S_S_S_S__param_19];
	mad.lo.s32 	%r424, %r122, %r2, %r122;
	mul.wide.s32 	%rd144, %r424, 4;
	add.s64 	%rd27, %rd2, %rd144;
	cvta.to.global.u64 	%rd145, %rd182;
	mul.wide.u32 	%rd146, %r122, 4;
	add.s64 	%rd28, %rd145, %rd146;
	mul.lo.s32 	%r140, %r125, %r2;
	mul.wide.s32 	%rd147, %r125, 4;
	add.s64 	%rd29, %rd145, %rd147;
	add.s32 	%r425, %r140, %r122;
	mul.wide.s32 	%rd148, %r425, 4;
	add.s64 	%rd30, %rd2, %rd148;
$L__BB0_188:
	ld.param.u64 	%rd179, [_Z7gpu_refPiS_S_S_S_S_PjS0_S0_S_S_S_S_S_S_S_S_S_S_S__param_12];
	mul.wide.s32 	%rd149, %r604, 4;
	add.s64 	%rd150, %rd7, %rd149;
	ld.global.u32 	%r426, [%rd150];
	mul.wide.s32 	%rd151, %r426, 4;
	add.s64 	%rd152, %rd6, %rd151;
	ld.global.u32 	%r149, [%rd152];
	add.s64 	%rd153, %rd5, %rd151;
	ld.global.u32 	%r150, [%rd153];
	cvta.to.global.u64 	%rd154, %rd179;
	add.s64 	%rd155, %rd154, %rd151;
	ld.global.u32 	%r151, [%rd155];
	setp.ne.s32 	%p154, %r151, %r559;
	@%p154 bra 	$L__BB0_227;
	setp.lt.s32 	%p205, %r150, 1;
	@%p205 bra 	$L__BB0_283;
	setp.eq.s32 	%p206, %r150, 1;
	mov.b32 	%r608, 0;
	@%p206 bra 	$L__BB0_215;
	mov.b32 	%r605, 0;
$L__BB0_192:
	add.s32 	%r512, %r605, %r149;
	mul.wide.s32 	%rd166, %r512, 4;
	add.s64 	%rd32, %rd4, %rd166;
	ld.global.u32 	%r153, [%rd32];
	setp.lt.s32 	%p207, %r153, 0;
	add.s64 	%rd33, %rd3, %rd166;
	@%p207 bra 	$L__BB0_203;
	setp.ne.s32 	%p208, %r153, %r122;
	@%p208 bra 	$L__BB0_196;
	ld.global.u32 	%r513, [%rd27];
	add.s32 	%r514, %r513, 1;
	st.global.u32 	[%rd27], %r514;
	setp.ne.s32 	%p209, %r513, 0;
	@%p209 bra 	$L__BB0_196;
	ld.global.u32 	%r515, [%rd28];
	add.s32 	%r516, %r515, 1;
	st.global.u32 	[%rd28], %r516;
$L__BB0_196:
	setp.eq.s32 	%p210, %r153, %r125;
	setp.eq.s32 	%p211, %r153, %r122;
	or.pred  	%p212, %p210, %p211;
	@%p212 bra 	$L__BB0_199;
	add.s32 	%r517, %r140, %r153;
	mul.wide.s32 	%rd167, %r517, 4;
	add.s64 	%rd168, %rd2, %rd167;
	ld.global.u32 	%r518, [%rd168];
	add.s32 	%r519, %r518, -1;
	st.global.u32 	[%rd168], %r519;
	setp.ne.s32 	%p213, %r519, 0;
	@%p213 bra 	$L__BB0_199;
	ld.global.u32 	%r520, [%rd29];
	add.s32 	%r521, %r520, -1;
	st.global.u32 	[%rd29], %r521;
$L__BB0_199:
	@%p208 bra 	$L__BB0_203;
	ld.global.u32 	%r522, [%rd33];
	setp.lt.s32 	%p215, %r522, 2;
	@%p215 bra 	$L__BB0_203;
	ld.global.u32 	%r523, [%rd30];
	add.s32 	%r524, %r523, -1;
	st.global.u32 	[%rd30], %r524;
	setp.ne.s32 	%p216, %r524, 0;
	@%p216 bra 	$L__BB0_203;
	ld.global.u32 	%r525, [%rd29];
	add.s32 	%r526, %r525, -1;
	st.global.u32 	[%rd29], %r526;
$L__BB0_203:
	ld.global.u32 	%r154, [%rd32+4];
	setp.lt.s32 	%p217, %r154, 0;
	@%p217 bra 	$L__BB0_214;
	setp.ne.s32 	%p218, %r154, %r122;
	@%p218 bra 	$L__BB0_207;
	ld.global.u32 	%r527, [%rd27];
	add.s32 	%r528, %r527, 1;
	st.global.u32 	[%rd27], %r528;
	setp.ne.s32 	%p219, %r527, 0;
	@%p219 bra 	$L__BB0_207;
	ld.global.u32 	%r529, [%rd28];
	add.s32 	%r530, %r529, 1;
	st.global.u32 	[%rd28], %r530;
$L__BB0_207:
	setp.eq.s32 	%p220, %r154, %r125;
	setp.eq.s32 	%p221, %r154, %r122;
	or.pred  	%p222, %p220, %p221;
	@%p222 bra 	$L__BB0_210;
	add.s32 	%r531, %r140, %r154;
	mul.wide.s32 	%rd169, %r531, 4;
	add.s64 	%rd170, %rd2, %rd169;
	ld.global.u32 	%r532, [%rd170];
	add.s32 	%r533, %r532, -1;
	st.global.u32 	[%rd170], %r533;
	setp.ne.s32 	%p223, %r533, 0;
	@%p223 bra 	$L__BB0_210;
	ld.global.u32 	%r534, [%rd29];
	add.s32 	%r535, %r534, -1;
	st.global.u32 	[%rd29], %r535;
$L__BB0_210:
	@%p218 bra 	$L__BB0_214;
	ld.global.u32 	%r536, [%rd33+4];
	setp.lt.s32 	%p225, %r536, 2;
	@%p225 bra 	$L__BB0_214;
	ld.global.u32 	%r537, [%rd30];
	add.s32 	%r538, %r537, -1;
	st.global.u32 	[%rd30], %r538;
	setp.ne.s32 	%p226, %r538, 0;
	@%p226 bra 	$L__BB0_214;
	ld.global.u32 	%r539, [%rd29];
	add.s32 	%r540, %r539, -1;
	st.global.u32 	[%rd29], %r540;
$L__BB0_214:
	add.s32 	%r605, %r605, 2;
	and.b32  	%r608, %r150, 2147483646;
	setp.eq.s32 	%p227, %r605, %r608;
	@%p227 bra 	$L__BB0_215;
	bra.uni 	$L__BB0_192;
$L__BB0_215:
	and.b32  	%r541, %r150, 1;
	setp.eq.b32 	%p228, %r541, 1;
	not.pred 	%p229, %p228;
	@%p229 bra 	$L__BB0_283;
	add.s32 	%r165, %r608, %r149;
	mul.wide.s32 	%rd171, %r165, 4;
	add.s64 	%rd172, %rd4, %rd171;
	ld.global.u32 	%r166, [%rd172];
	setp.lt.s32 	%p230, %r166, 0;
	@%p230 bra 	$L__BB0_283;
	setp.ne.s32 	%p231, %r166, %r122;
	@%p231 bra 	$L__BB0_220;
	ld.global.u32 	%r542, [%rd27];
	add.s32 	%r543, %r542, 1;
	st.global.u32 	[%rd27], %r543;
	setp.ne.s32 	%p232, %r542, 0;
	@%p232 bra 	$L__BB0_220;
	ld.global.u32 	%r544, [%rd28];
	add.s32 	%r545, %r544, 1;
	st.global.u32 	[%rd28], %r545;
$L__BB0_220:
	setp.eq.s32 	%p233, %r166, %r125;
	setp.eq.s32 	%p234, %r166, %r122;
	or.pred  	%p235, %p233, %p234;
	@%p235 bra 	$L__BB0_223;
	add.s32 	%r546, %r140, %r166;
	mul.wide.s32 	%rd173, %r546, 4;
	add.s64 	%rd174, %rd2, %rd173;
	ld.global.u32 	%r547, [%rd174];
	add.s32 	%r548, %r547, -1;
	st.global.u32 	[%rd174], %r548;
	setp.ne.s32 	%p236, %r548, 0;
	@%p236 bra 	$L__BB0_223;
	ld.global.u32 	%r549, [%rd29];
	add.s32 	%r550, %r549, -1;
	st.global.u32 	[%rd29], %r550;
$L__BB0_223:
	setp.ne.s32 	%p237, %r166, %r122;
	@%p237 bra 	$L__BB0_283;
	add.s64 	%rd176, %rd3, %rd171;
	ld.global.u32 	%r551, [%rd176];
	setp.lt.s32 	%p238, %r551, 2;
	@%p238 bra 	$L__BB0_283;
	ld.global.u32 	%r552, [%rd30];
	add.s32 	%r553, %r552, -1;
	st.global.u32 	[%rd30], %r553;
	setp.ne.s32 	%p239, %r553, 0;
	@%p239 bra 	$L__BB0_283;
	ld.global.u32 	%r554, [%rd29];
	add.s32 	%r555, %r554, -1;
	st.global.u32 	[%rd29], %r555;
	bra.uni 	$L__BB0_283;
$L__BB0_227:
	cvt.s64.s32 	%rd34, %r151;
	setp.lt.s32 	%p155, %r150, 1;
	@%p155 bra 	$L__BB0_283;
	ld.param.u64 	%rd183, [_Z7gpu_refPiS_S_S_S_S_PjS0_S0_S_S_S_S_S_S_S_S_S_S_S__param_19];
	shl.b64 	%rd156, %rd34, 2;
	add.s64 	%rd157, %rd8, %rd156;
	ld.global.u32 	%r428, [%rd157];
	mul.lo.s32 	%r429, %r428, %r2;
	add.s32 	%r430, %r429, %r122;
	mul.wide.s32 	%rd158, %r430, 4;
	add.s64 	%rd35, %rd2, %rd158;
	cvta.to.global.u64 	%rd159, %rd183;
	mul.wide.s32 	%rd160, %r428, 4;
	add.s64 	%rd36, %rd159, %rd160;
	add.s32 	%r431, %r125, %r429;
	mul.wide.s32 	%rd161, %r431, 4;
	add.s64 	%rd37, %rd2, %rd161;
	and.b32  	%r157, %r150, 3;
	setp.lt.u32 	%p156, %r150, 4;
	mov.b16 	%rs17, 0;
	mov.b32 	%r609, 0;
	@%p156 bra 	$L__BB0_259;
	and.b32  	%r609, %r150, 2147483644;
	neg.s32 	%r607, %r609;
	mov.b16 	%rs17, 0;
	mov.u32 	%r606, %r149;
$L__BB0_230:
	mul.wide.s32 	%rd162, %r606, 4;
	add.s64 	%rd163, %rd4, %rd162;
	add.s64 	%rd38, %rd163, 8;
	add.s64 	%rd164, %rd3, %rd162;
	add.s64 	%rd39, %rd164, 8;
	ld.global.u32 	%r432, [%rd163];
	setp.ne.s32 	%p157, %r432, %r122;
	@%p157 bra 	$L__BB0_234;
	ld.global.u32 	%r433, [%rd39+-8];
	setp.ne.s32 	%p158, %r433, 1;
	@%p158 bra 	$L__BB0_234;
	ld.global.u32 	%r434, [%rd35];
	add.s32 	%r435, %r434, 1;
	st.global.u32 	[%rd35], %r435;
	setp.ne.s32 	%p159, %r434, 0;
	@%p159 bra 	$L__BB0_234;
	ld.global.u32 	%r436, [%rd36];
	add.s32 	%r437, %r436, 1;
	st.global.u32 	[%rd36], %r437;
$L__BB0_234:
	ld.global.u32 	%r438, [%rd38+-8];
	setp.eq.s32 	%p160, %r438, %r125;
	selp.b16 	%rs2, 1, %rs17, %p160;
	and.b16  	%rs10, %rs2, 255;
	setp.ne.s16 	%p161, %rs10, 0;
	@%p161 bra 	$L__BB0_237;
	ld.global.u32 	%r439, [%rd37];
	add.s32 	%r440, %r439, -1;
	st.global.u32 	[%rd37], %r440;
	setp.ne.s32 	%p162, %r440, 0;
	@%p162 bra 	$L__BB0_237;
	ld.global.u32 	%r441, [%rd36];
	add.s32 	%r442, %r441, -1;
	st.global.u32 	[%rd36], %r442;
$L__BB0_237:
	ld.global.u32 	%r443, [%rd38+-4];
	setp.ne.s32 	%p163, %r443, %r122;
	@%p163 bra 	$L__BB0_241;
	ld.global.u32 	%r444, [%rd39+-4];
	setp.ne.s32 	%p164, %r444, 1;
	@%p164 bra 	$L__BB0_241;
	ld.global.u32 	%r445, [%rd35];
	add.s32 	%r446, %r445, 1;
	st.global.u32 	[%rd35], %r446;
	setp.ne.s32 	%p165, %r445, 0;
	@%p165 bra 	$L__BB0_241;
	ld.global.u32 	%r447, [%rd36];
	add.s32 	%r448, %r447, 1;
	st.global.u32 	[%rd36], %r448;
$L__BB0_241:
	ld.global.u32 	%r449, [%rd38+-4];
	setp.eq.s32 	%p166, %r449, %r125;
	selp.b16 	%rs3, 1, %rs2, %p166;
	and.b16  	%rs11, %rs3, 255;
	setp.ne.s16 	%p167, %rs11, 0;
	@%p167 bra 	$L__BB0_244;
	ld.global.u32 	%r450, [%rd37];
	add.s32 	%r451, %r450, -1;
	st.global.u32 	[%rd37], %r451;
	setp.ne.s32 	%p168, %r451, 0;
	@%p168 bra 	$L__BB0_244;
	ld.global.u32 	%r452, [%rd36];
	add.s32 	%r453, %r452, -1;
	st.global.u32 	[%rd36], %r453;
$L__BB0_244:
	ld.global.u32 	%r454, [%rd38];
	setp.ne.s32 	%p169, %r454, %r122;
	@%p169 bra 	$L__BB0_248;
	ld.global.u32 	%r455, [%rd39];
	setp.ne.s32 	%p170, %r455, 1;
	@%p170 bra 	$L__BB0_248;
	ld.global.u32 	%r456, [%rd35];
	add.s32 	%r457, %r456, 1;
	st.global.u32 	[%rd35], %r457;
	setp.ne.s32 	%p171, %r456, 0;
	@%p171 bra 	$L__BB0_248;
	ld.global.u32 	%r458, [%rd36];
	add.s32 	%r459, %r458, 1;
	st.global.u32 	[%rd36], %r459;
$L__BB0_248:
	ld.global.u32 	%r460, [%rd38];
	setp.eq.s32 	%p172, %r460, %r125;
	selp.b16 	%rs4, 1, %rs3, %p172;
	and.b16  	%rs12, %rs4, 255;
	setp.ne.s16 	%p173, %rs12, 0;
	@%p173 bra 	$L__BB0_251;
	ld.global.u32 	%r461, [%rd37];
	add.s32 	%r462, %r461, -1;
	st.global.u32 	[%rd37], %r462;
	setp.ne.s32 	%p174, %r462, 0;
	@%p174 bra 	$L__BB0_251;
	ld.global.u32 	%r463, [%rd36];
	add.s32 	%r464, %r463, -1;
	st.global.u32 	[%rd36], %r464;
$L__BB0_251:
	ld.global.u32 	%r465, [%rd38+4];
	setp.ne.s32 	%p175, %r465, %r122;
	@%p175 bra 	$L__BB0_255;
	ld.global.u32 	%r466, [%rd39+4];
	setp.ne.s32 	%p176, %r466, 1;
	@%p176 bra 	$L__BB0_255;
	ld.global.u32 	%r467, [%rd35];
	add.s32 	%r468, %r467, 1;
	st.global.u32 	[%rd35], %r468;
	setp.ne.s32 	%p177, %r467, 0;
	@%p177 bra 	$L__BB0_255;
	ld.global.u32 	%r469, [%rd36];
	add.s32 	%r470, %r469, 1;
	st.global.u32 	[%rd36], %r470;
$L__BB0_255:
	ld.global.u32 	%r471, [%rd38+4];
	setp.eq.s32 	%p178, %r471, %r125;
	selp.b16 	%rs17, 1, %rs4, %p178;
	and.b16  	%rs13, %rs17, 255;
	setp.ne.s16 	%p179, %rs13, 0;
	@%p179 bra 	$L__BB0_258;
	ld.global.u32 	%r472, [%rd37];
	add.s32 	%r473, %r472, -1;
	st.global.u32 	[%rd37], %r473;
	setp.ne.s32 	%p180, %r473, 0;
	@%p180 bra 	$L__BB0_258;
	ld.global.u32 	%r474, [%rd36];
	add.s32 	%r475, %r474, -1;
	st.global.u32 	[%rd36], %r475;
$L__BB0_258:
	add.s32 	%r607, %r607, 4;
	add.s32 	%r606, %r606, 4;
	setp.eq.s32 	%p181, %r607, 0;
	@%p181 bra 	$L__BB0_259;
	bra.uni 	$L__BB0_230;
$L__BB0_259:
	setp.eq.s32 	%p182, %r157, 0;
	@%p182 bra 	$L__BB0_283;
	add.s32 	%r476, %r609, %r149;
	mul.wide.s32 	%rd165, %r476, 4;
	add.s64 	%rd40, %rd4, %rd165;
	ld.global.u32 	%r477, [%rd40];
	setp.ne.s32 	%p183, %r477, %r122;
	add.s64 	%rd41, %rd3, %rd165;
	@%p183 bra 	$L__BB0_264;
	ld.global.u32 	%r478, [%rd41];
	setp.ne.s32 	%p184, %r478, 1;
	@%p184 bra 	$L__BB0_264;
	ld.global.u32 	%r479, [%rd35];
	add.s32 	%r480, %r479, 1;
	st.global.u32 	[%rd35], %r480;
	setp.ne.s32 	%p185, %r479, 0;
	@%p185 bra 	$L__BB0_264;
	ld.global.u32 	%r481, [%rd36];
	add.s32 	%r482, %r481, 1;
	st.global.u32 	[%rd36], %r482;
$L__BB0_264:
	ld.global.u32 	%r483, [%rd40];
	setp.eq.s32 	%p186, %r483, %r125;
	selp.b16 	%rs7, 1, %rs17, %p186;
	and.b16  	%rs14, %rs7, 255;
	setp.ne.s16 	%p187, %rs14, 0;
	@%p187 bra 	$L__BB0_267;
	ld.global.u32 	%r484, [%rd37];
	add.s32 	%r485, %r484, -1;
	st.global.u32 	[%rd37], %r485;
	setp.ne.s32 	%p188, %r485, 0;
	@%p188 bra 	$L__BB0_267;
	ld.global.u32 	%r486, [%rd36];
	add.s32 	%r487, %r486, -1;
	st.global.u32 	[%rd36], %r487;
$L__BB0_267:
	setp.eq.s32 	%p189, %r157, 1;
	@%p189 bra 	$L__BB0_283;
	ld.global.u32 	%r488, [%rd40+4];
	setp.ne.s32 	%p190, %r488, %r122;
	@%p190 bra 	$L__BB0_272;
	ld.global.u32 	%r489, [%rd41+4];
	setp.ne.s32 	%p191, %r489, 1;
	@%p191 bra 	$L__BB0_272;
	ld.global.u32 	%r490, [%rd35];
	add.s32 	%r491, %r490, 1;
	st.global.u32 	[%rd35], %r491;
	setp.ne.s32 	%p192, %r490, 0;
	@%p192 bra 	$L__BB0_272;
	ld.global.u32 	%r492, [%rd36];
	add.s32 	%r493, %r492, 1;
	st.global.u32 	[%rd36], %r493;
$L__BB0_272:
	setp.eq.s16 	%p193, %rs14, 0;
	ld.global.u32 	%r494, [%rd40+4];
	setp.ne.s32 	%p194, %r494, %r125;
	and.pred  	%p1, %p194, %p193;
	not.pred 	%p195, %p1;
	@%p195 bra 	$L__BB0_275;
	ld.global.u32 	%r495, [%rd37];
	add.s32 	%r496, %r495, -1;
	st.global.u32 	[%rd37], %r496;
	setp.ne.s32 	%p196, %r496, 0;
	@%p196 bra 	$L__BB0_275;
	ld.global.u32 	%r497, [%rd36];
	add.s32 	%r498, %r497, -1;
	st.global.u32 	[%rd36], %r498;
$L__BB0_275:
	setp.eq.s32 	%p197, %r157, 2;
	@%p197 bra 	$L__BB0_283;
	ld.global.u32 	%r499, [%rd40+8];
	setp.ne.s32 	%p198, %r499, %r122;
	@%p198 bra 	$L__BB0_280;
	ld.global.u32 	%r500, [%rd41+8];
	setp.ne.s32 	%p199, %r500, 1;
	@%p199 bra 	$L__BB0_280;
	ld.global.u32 	%r501, [%rd35];
	add.s32 	%r502, %r501, 1;
	st.global.u32 	[%rd35], %r502;
	setp.ne.s32 	%p200, %r501, 0;
	@%p200 bra 	$L__BB0_280;
	ld.global.u32 	%r503, [%rd36];
	add.s32 	%r504, %r503, 1;
	st.global.u32 	[%rd36], %r504;
$L__BB0_280:
	ld.global.u32 	%r505, [%rd40+8];
	setp.eq.s32 	%p201, %r505, %r125;
	or.pred  	%p203, %p201, %p195;
	@%p203 bra 	$L__BB0_283;
	ld.global.u32 	%r506, [%rd37];
	add.s32 	%r507, %r506, -1;
	st.global.u32 	[%rd37], %r507;
	setp.ne.s32 	%p204, %r507, 0;
	@%p204 bra 	$L__BB0_283;
	ld.global.u32 	%r508, [%rd36];
	add.s32 	%r509, %r508, -1;
	st.global.u32 	[%rd36], %r509;
$L__BB0_283:
	add.s32 	%r604, %r604, 32;
	setp.lt.s32 	%p240, %r604, %r124;
	@%p240 bra 	$L__BB0_188;
$L__BB0_284:
	ret;

}


// ===== COMPILED SASS (sm_100) =====

	.target	sm_100

	.elftype	@"ET_EXEC"


//--------------------- .note.nv.tkinfo           --------------------------
	.section	.note.nv.tkinfo,"",@"SHT_NOTE"
	.sectionflags	@"SHF_NOTE_NV_TKINFO"
	.tkinfo
        /*0018*/ 	.word	0x00000002
        /*0030*/ 	.string	""
        /*0030*/ 	.string	"ptxas"
        /*0030*/ 	.string	"Cuda compilation tools, release 13.0, V13.0.88"
        /*0030*/ 	.string	"Build cuda_13.0.r13.0/compiler.36424714_0"
        /*0030*/ 	.string	"-arch sm_100 -m 64 "



//--------------------- .note.nv.cuinfo           --------------------------
	.section	.note.nv.cuinfo,"",@"SHT_NOTE"
	.sectionflags	@"SHF_NOTE_NV_CUINFO"
        /*0018*/ 	.short	0x0002
        /*001a*/ 	.short	0x0064
        /*001c*/ 	.short	0x0082
	.zero		2


//--------------------- .nv.info                  --------------------------
	.section	.nv.info,"",@"SHT_CUDA_INFO"
	.align	4


	//----- nvinfo : EIATTR_REGCOUNT
	.align		4
        /*0000*/ 	.byte	0x04, 0x2f
        /*0002*/ 	.short	(.L_2 - .L_1)
	.align		4
.L_1:
        /*0004*/ 	.word	index@(_Z7gpu_refPiS_S_S_S_S_PjS0_S0_S_S_S_S_S_S_S_S_S_S_S_)
        /*0008*/ 	.word	0x00000026


	//----- nvinfo : EIATTR_FRAME_SIZE
	.align		4
.L_2:
        /*000c*/ 	.byte	0x04, 0x11
        /*000e*/ 	.short	(.L_4 - .L_3)
	.align		4
.L_3:
        /*0010*/ 	.word	index@(_Z7gpu_refPiS_S_S_S_S_PjS0_S0_S_S_S_S_S_S_S_S_S_S_S_)
        /*0014*/ 	.word	0x00000000


	//----- nvinfo : EIATTR_MIN_STACK_SIZE
	.align		4
.L_4:
        /*0018*/ 	.byte	0x04, 0x12
        /*001a*/ 	.short	(.L_6 - .L_5)
	.align		4
.L_5:
        /*001c*/ 	.word	index@(_Z7gpu_refPiS_S_S_S_S_PjS0_S0_S_S_S_S_S_S_S_S_S_S_S_)
        /*0020*/ 	.word	0x00000000
.L_6:


//--------------------- .nv.compat                --------------------------
	.section	.nv.compat,"",@"SHT_CUDA_COMPAT_INFO"
	.align	4
        /*0000*/ 	.byte	0x02, 0x09, 0x00, 0x00, 0x02, 0x02, 0x01, 0x00, 0x02, 0x05, 0x05, 0x00, 0x03, 0x07, 0x01, 0x01
        /*0010*/ 	.byte	0x02, 0x03, 0x00, 0x00, 0x02, 0x06, 0x01, 0x00, 0x04, 0x0b, 0x08, 0x00, 0x09, 0x00, 0x00, 0x00
        /*0020*/ 	.byte	0x00, 0x00, 0x00, 0x00


//--------------------- .nv.info._Z7gpu_refPiS_S_S_S_S_PjS0_S0_S_S_S_S_S_S_S_S_S_S_S_ --------------------------
	.section	.nv.info._Z7gpu_refPiS_S_S_S_S_PjS0_S0_S_S_S_S_S_S_S_S_S_S_S_,"",@"SHT_CUDA_INFO"
	.sectionflags	@""
	.align	4


	//----- nvinfo : EIATTR_CUDA_API_VERSION
	.align		4
        /*0000*/ 	.byte	0x04, 0x37
        /*0002*/ 	.short	(.L_8 - .L_7)
.L_7:
        /*0004*/ 	.word	0x00000082


	//----- nvinfo : EIATTR_KPARAM_INFO
	.align		4
.L_8:
        /*0008*/ 	.byte	0x04, 0x17
        /*000a*/ 	.short	(.L_10 - .L_9)
.L_9:
        /*000c*/ 	.word	0x00000000
        /*0010*/ 	.short	0x0013
        /*0012*/ 	.short	0x0098
        /*0014*/ 	.byte	0x00, 0xf5, 0x21, 0x00


	//----- nvinfo : EIATTR_KPARAM_INFO
	.align		4
.L_10:
        /*0018*/ 	.byte	0x04, 0x17
        /*001a*/ 	.short	(.L_12 - .L_11)
.L_11:
        /*001c*/ 	.word	0x00000000
        /*0020*/ 	.short	0x0012
        /*0022*/ 	.short	0x0090
        /*0024*/ 	.byte	0x00, 0xf5, 0x21, 0x00


	//----- nvinfo : EIATTR_KPARAM_INFO
	.align		4
.L_12:
        /*0028*/ 	.byte	0x04, 0x17
        /*002a*/ 	.short	(.L_14 - .L_13)
.L_13:
        /*002c*/ 	.word	0x00000000
        /*0030*/ 	.short	0x0011
        /*0032*/ 	.short	0x0088
        /*0034*/ 	.byte	0x00, 0xf5, 0x21, 0x00


	//----- nvinfo : EIATTR_KPARAM_INFO
	.align		4
.L_14:
        /*0038*/ 	.byte	0x04, 0x17
        /*003a*/ 	.short	(.L_16 - .L_15)
.L_15:
        /*003c*/ 	.word	0x00000000
        /*0040*/ 	.short	0x0010
        /*0042*/ 	.short	0x0080
        /*0044*/ 	.byte	0x00, 0xf5, 0x21, 0x00


	//----- nvinfo : EIATTR_KPARAM_INFO
	.align		4
.L_16:
        /*0048*/ 	.byte	0x04, 0x17
        /*004a*/ 	.short	(.L_18 - .L_17)
.L_17:
        /*004c*/ 	.word	0x00000000
        /*0050*/ 	.short	0x000f
        /*0052*/ 	.short	0x0078
        /*0054*/ 	.byte	0x00, 0xf5, 0x21, 0x00


	//----- nvinfo : EIATTR_KPARAM_INFO
	.align		4
.L_18:
        /*0058*/ 	.byte	0x04, 0x17
        /*005a*/ 	.short	(.L_20 - .L_19)
.L_19:
        /*005c*/ 	.word	0x00000000
        /*0060*/ 	.short	0x000e
        /*0062*/ 	.short	0x0070
        /*0064*/ 	.byte	0x00, 0xf5, 0x21, 0x00


	//----- nvinfo : EIATTR_KPARAM_INFO
	.align		4
.L_20:
        /*0068*/ 	.byte	0x04, 0x17
        /*006a*/ 	.short	(.L_22 - .L_21)
.L_21:
        /*006c*/ 	.word	0x00000000
        /*0070*/ 	.short	0x000d
        /*0072*/ 	.short	0x0068
        /*0074*/ 	.byte	0x00, 0xf5, 0x21, 0x00


	//----- nvinfo : EIATTR_KPARAM_INFO
	.align		4
.L_22:
        /*0078*/ 	.byte	0x04, 0x17
        /*007a*/ 	.short	(.L_24 - .L_23)
.L_23:
        /*007c*/ 	.word	0x00000000
        /*0080*/ 	.short	0x000c
        /*0082*/ 	.short	0x0060
        /*0084*/ 	.byte	0x00, 0xf5, 0x21, 0x00


	//----- nvinfo : EIATTR_KPARAM_INFO
	.align		4
.L_24:
        /*0088*/ 	.byte	0x04, 0x17
        /*008a*/ 	.short	(.L_26 - .L_25)
.L_25:
        /*008c*/ 	.word	0x00000000
        /*0090*/ 	.short	0x000b
        /*0092*/ 	.short	0x0058
        /*0094*/ 	.byte	0x00, 0xf5, 0x21, 0x00


	//----- nvinfo : EIATTR_KPARAM_INFO
	.align		4
.L_26:
        /*0098*/ 	.byte	0x04, 0x17
        /*009a*/ 	.short	(.L_28 - .L_27)
.L_27:
        /*009c*/ 	.word	0x00000000
        /*00a0*/ 	.short	0x000a
        /*00a2*/ 	.short	0x0050
        /*00a4*/ 	.byte	0x00, 0xf5, 0x21, 0x00


	//----- nvinfo : EIATTR_KPARAM_INFO
	.align		4
.L_28:
        /*00a8*/ 	.byte	0x04, 0x17
        /*00aa*/ 	.short	(.L_30 - .L_29)
.L_29:
        /*00ac*/ 	.word	0x00000000
        /*00b0*/ 	.short	0x0009
        /*00b2*/ 	.short	0x0048
        /*00b4*/ 	.byte	0x00, 0xf5, 0x21, 0x00


	//----- nvinfo : EIATTR_KPARAM_INFO
	.align		4
.L_30:
        /*00b8*/ 	.byte	0x04, 0x17
        /*00ba*/ 	.short	(.L_32 - .L_31)
.L_31:
        /*00bc*/ 	.word	0x00000000
        /*00c0*/ 	.short	0x0008
        /*00c2*/ 	.short	0x0040
        /*00c4*/ 	.byte	0x00, 0xf5, 0x21, 0x00


	//----- nvinfo : EIATTR_KPARAM_INFO
	.align		4
.L_32:
        /*00c8*/ 	.byte	0x04, 0x17
        /*00ca*/ 	.short	(.L_34 - .L_33)
.L_33:
        /*00cc*/ 	.word	0x00000000
        /*00d0*/ 	.short	0x0007
        /*00d2*/ 	.short	0x0038
        /*00d4*/ 	.byte	0x00, 0xf5, 0x21, 0x00


	//----- nvinfo : EIATTR_KPARAM_INFO
	.align		4
.L_34:
        /*00d8*/ 	.byte	0x04, 0x17
        /*00da*/ 	.short	(.L_36 - .L_35)
.L_35:
        /*00dc*/ 	.word	0x00000000
        /*00e0*/ 	.short	0x0006
        /*00e2*/ 	.short	0x0030
        /*00e4*/ 	.byte	0x00, 0xf5, 0x21, 0x00


	//----- nvinfo : EIATTR_KPARAM_INFO
	.align		4
.L_36:
        /*00e8*/ 	.byte	0x04, 0x17
        /*00ea*/ 	.short	(.L_38 - .L_37)
.L_37:
        /*00ec*/ 	.word	0x00000000
        /*00f0*/ 	.short	0x0005
        /*00f2*/ 	.short	0x0028
        /*00f4*/ 	.byte	0x00, 0xf5, 0x21, 0x00


	//----- nvinfo : EIATTR_KPARAM_INFO
	.align		4
.L_38:
        /*00f8*/ 	.byte	0x04, 0x17
        /*00fa*/ 	.short	(.L_40 - .L_39)
.L_39:
        /*00fc*/ 	.word	0x00000000
        /*0100*/ 	.short	0x0004
        /*0102*/ 	.short	0x0020
        /*0104*/ 	.byte	0x00, 0xf5, 0x21, 0x00


	//----- nvinfo : EIATTR_KPARAM_INFO
	.align		4
.L_40:
        /*0108*/ 	.byte	0x04, 0x17
        /*010a*/ 	.short	(.L_42 - .L_41)
.L_41:
        /*010c*/ 	.word	0x00000000
        /*0110*/ 	.short	0x0003
        /*0112*/ 	.short	0x0018
        /*0114*/ 	.byte	0x00, 0xf5, 0x21, 0x00


	//----- nvinfo : EIATTR_KPARAM_INFO
	.align		4
.L_42:
        /*0118*/ 	.byte	0x04, 0x17
        /*011a*/ 	.short	(.L_44 - .L_43)
.L_43:
        /*011c*/ 	.word	0x00000000
        /*0120*/ 	.short	0x0002
        /*0122*/ 	.short	0x0010
        /*0124*/ 	.byte	0x00, 0xf5, 0x21, 0x00


	//----- nvinfo : EIATTR_KPARAM_INFO
	.align		4
.L_44:
        /*0128*/ 	.byte	0x04, 0x17
        /*012a*/ 	.short	(.L_46 - .L_45)
.L_45:
        /*012c*/ 	.word	0x00000000
        /*0130*/ 	.short	0x0001
        /*0132*/ 	.short	0x0008
        /*0134*/ 	.byte	0x00, 0xf5, 0x21, 0x00


	//----- nvinfo : EIATTR_KPARAM_INFO
	.align		4
.L_46:
        /*0138*/ 	.byte	0x04, 0x17
        /*013a*/ 	.short	(.L_48 - .L_47)
.L_47:
        /*013c*/ 	.word	0x00000000
        /*0140*/ 	.short	0x0000
        /*0142*/ 	.short	0x0000
        /*0144*/ 	.byte	0x00, 0xf5, 0x21, 0x00


	//----- nvinfo : EIATTR_SPARSE_MMA_MASK
	.align		4
.L_48:
        /*0148*/ 	.byte	0x03, 0x50
        /*014a*/ 	.short	0x0000


	//----- nvinfo : EIATTR_MAXREG_COUNT
	.align		4
        /*014c*/ 	.byte	0x03, 0x1b
        /*014e*/ 	.short	0x00ff


	//----- nvinfo : EIATTR_MERCURY_ISA_VERSION
	.align		4
        /*0150*/ 	.byte	0x03, 0x5f
        /*0152*/ 	.short	0x0101


	//----- nvinfo : EIATTR_VRC_CTA_INIT_COUNT
	.align		4
        /*0154*/ 	.byte	0x02, 0x4a
	.zero		1
	.zero		1


	//----- nvinfo : EIATTR_EXIT_INSTR_OFFSETS
	.align		4
        /*0158*/ 	.byte	0x04, 0x1c
        /*015a*/ 	.short	(.L_50 - .L_49)


	//   ....[0]....
.L_49:
        /*015c*/ 	.word	0x000030a0


	//   ....[1]....
        /*0160*/ 	.word	0x00003230


	//   ....[2]....
        /*0164*/ 	.word	0x00005960


	//----- nvinfo : EIATTR_CRS_STACK_SIZE
	.align		4
.L_50:
        /*0168*/ 	.byte	0x04, 0x1e
        /*016a*/ 	.short	(.L_52 - .L_51)
.L_51:
        /*016c*/ 	.word	0x00000000


	//----- nvinfo : EIATTR_CBANK_PARAM_SIZE
	.align		4
.L_52:
        /*0170*/ 	.byte	0x03, 0x19
        /*0172*/ 	.short	0x00a0


	//----- nvinfo : EIATTR_PARAM_CBANK
	.align		4
        /*0174*/ 	.byte	0x04, 0x0a
        /*0176*/ 	.short	(.L_54 - .L_53)
	.align		4
.L_53:
        /*0178*/ 	.word	index@(.nv.constant0._Z7gpu_refPiS_S_S_S_S_PjS0_S0_S_S_S_S_S_S_S_S_S_S_S_)
        /*017c*/ 	.short	0x0380
        /*017e*/ 	.short	0x00a0


	//----- nvinfo : EIATTR_SW_WAR
	.align		4
.L_54:
        /*0180*/ 	.byte	0x04, 0x36
        /*0182*/ 	.short	(.L_56 - .L_55)
.L_55:
        /*0184*/ 	.word	0x00000008
.L_56:


//--------------------- .nv.callgraph             --------------------------
	.section	.nv.callgraph,"",@"SHT_CUDA_CALLGRAPH"
	.align	4
	.sectionentsize	8
	.align		4
        /*0000*/ 	.word	0x00000000
	.align		4
        /*0004*/ 	.word	0xffffffff
	.align		4
        /*0008*/ 	.word	0x00000000
	.align		4
        /*000c*/ 	.word	0xfffffffe
	.align		4
        /*0010*/ 	.word	0x00000000
	.align		4
        /*0014*/ 	.word	0xfffffffd
	.align		4
        /*0018*/ 	.word	0x00000000
	.align		4
        /*001c*/ 	.word	0xfffffffc


//--------------------- .nv.constant4             --------------------------
	.section	.nv.constant4,"a",@progbits
	.align	8
	.align		8
.nv.constant4:
        /*0000*/ 	.dword	sem


//--------------------- .text._Z7gpu_refPiS_S_S_S_S_PjS0_S0_S_S_S_S_S_S_S_S_S_S_S_ --------------------------
	.section	.text._Z7gpu_refPiS_S_S_S_S_PjS0_S0_S_S_S_S_S_S_S_S_S_S_S_,"ax",@progbits
	.align	128
        .global         _Z7gpu_refPiS_S_S_S_S_PjS0_S0_S_S_S_S_S_S_S_S_S_S_S_
        .type           _Z7gpu_refPiS_S_S_S_S_PjS0_S0_S_S_S_S_S_S_S_S_S_S_S_,@function
        .size           _Z7gpu_refPiS_S_S_S_S_PjS0_S0_S_S_S_S_S_S_S_S_S_S_S_,(.L_x_146 - _Z7gpu_refPiS_S_S_S_S_PjS0_S0_S_S_S_S_S_S_S_S_S_S_S_)
        .other          _Z7gpu_refPiS_S_S_S_S_PjS0_S0_S_S_S_S_S_S_S_S_S_S_S_,@"STO_CUDA_ENTRY STV_DEFAULT"
_Z7gpu_refPiS_S_S_S_S_PjS0_S0_S_S_S_S_S_S_S_S_S_S_S_:
.text._Z7gpu_refPiS_S_S_S_S_PjS0_S0_S_S_S_S_S_S_S_S_S_S_S_:
[----:B------:R-:W-:Y:S08]  /*0000*/  LDC R1, c[0x0][0x37c] ;  /* 0x0000df00ff017b82 */ /* 0x000ff00000000800 */
[----:B------:R-:W0:Y:S01]  /*0010*/  LDC.64 R4, c[0x0][0x400] ;  /* 0x00010000ff047b82 */ /* 0x000e220000000a00 */
[----:B------:R-:W0:Y:S02]  /*0020*/  LDCU.64 UR6, c[0x0][0x358] ;  /* 0x00006b00ff0677ac */ /* 0x000e240008000a00 */
[----:B0-----:R-:W2:Y:S01]  /*0030*/  LDG.E R0, desc[UR6][R4.64] ;  /* 0x0000000604007981 */ /* 0x001ea2000c1e1900 */
[----:B------:R-:W-:Y:S01]  /*0040*/  MOV R6, 0x400 ;  /* 0x0000040000067802 */ /* 0x000fe20000000f00 */
[----:B------:R-:W-:Y:S01]  /*0050*/  BSSY.RECONVERGENT B0, `(.L_x_0) ;  /* 0x000005b000007945 */ /* 0x000fe20003800200 */
[----:B------:R-:W0:Y:S03]  /*0060*/  S2R R12, SR_TID.X ;  /* 0x00000000000c7919 */ /* 0x000e260000002100 */
[----:B------:R-:W-:Y:S01]  /*0070*/  VIADD R3, R6, 0x20 ;  /* 0x0000002006037836 */ /* 0x000fe20000000000 */
[----:B------:R-:W1:Y:S01]  /*0080*/  S2R R9, SR_CgaCtaId ;  /* 0x0000000000097919 */ /* 0x000e620000008800 */
[----:B0-----:R-:W-:-:S03]  /*0090*/  ISETP.NE.AND P0, PT, R12, RZ, PT ;  /* 0x000000ff0c00720c */ /* 0x001fc60003f05270 */
[----:B-1----:R-:W-:-:S10]  /*00a0*/  LEA R7, R9, R3, 0x18 ;  /* 0x0000000309077211 */ /* 0x002fd400078ec0ff */
[----:B------:R-:W-:-:S05]  /*00b0*/  @P0 LEA R17, R9, R6, 0x18 ;  /* 0x0000000609110211 */ /* 0x000fca00078ec0ff */
[----:B------:R0:W1:Y:S01]  /*00c0*/  @P0 LDS R2, [R17] ;  /* 0x0000000011020984 */ /* 0x0000620000000800 */
[----:B--2---:R-:W-:Y:S01]  /*00d0*/  IMAD R13, R0, 0x4, R7 ;  /* 0x00000004000d7824 */ /* 0x004fe200078e0207 */
[----:B01----:R-:W-:Y:S06]  /*00e0*/  @P0 BRA `(.L_x_1) ;  /* 0x0000000400440947 */ /* 0x003fec0003800000 */
[----:B------:R-:W0:Y:S01]  /*00f0*/  S2R R2, SR_CTAID.X ;  /* 0x0000000000027919 */ /* 0x000e220000002500 */
[----:B------:R-:W0:Y:S02]  /*0100*/  LDC.64 R4, c[0x0][0x3a0] ;  /* 0x0000e800ff047b82 */ /* 0x000e240000000a00 */
[----:B0-----:R-:W-:-:S05]  /*0110*/  IMAD.WIDE.U32 R4, R2, 0x4, R4 ;  /* 0x0000000402047825 */ /* 0x001fca00078e0004 */
[----:B------:R-:W2:Y:S01]  /*0120*/  LDG.E R3, desc[UR6][R4.64] ;  /* 0x0000000604037981 */ /* 0x000ea2000c1e1900 */
[----:B------:R-:W-:Y:S02]  /*0130*/  LEA R17, R9, R6, 0x18 ;  /* 0x0000000609117211 */ /* 0x000fe400078ec0ff */
[----:B------:R-:W-:-:S03]  /*0140*/  ISETP.GE.AND P0, PT, R0, 0x1, PT ;  /* 0x000000010000780c */ /* 0x000fc60003f06270 */
[----:B------:R0:W-:Y:S04]  /*0150*/  STS [R17+0x8], RZ ;  /* 0x000008ff11007388 */ /* 0x0001e80000000800 */
[----:B------:R0:W-:Y:S04]  /*0160*/  STS [R17+0x10], RZ ;  /* 0x000010ff11007388 */ /* 0x0001e80000000800 */
[----:B------:R0:W-:Y:S04]  /*0170*/  STS [R17+0xc], RZ ;  /* 0x00000cff11007388 */ /* 0x0001e80000000800 */
[----:B--2---:R0:W-:Y:S01]  /*0180*/  STS.64 [R17], R2 ;  /* 0x0000000211007388 */ /* 0x0041e20000000a00 */
[----:B------:R-:W-:Y:S05]  /*0190*/  @!P0 BRA `(.L_x_1) ;  /* 0x0000000400188947 */ /* 0x000fea0003800000 */
[C---:B------:R-:W-:Y:S01]  /*01a0*/  ISETP.GE.U32.AND P0, PT, R0.reuse, 0x4, PT ;  /* 0x000000040000780c */ /* 0x040fe20003f06070 */
[----:B------:R-:W-:Y:S01]  /*01b0*/  IMAD.MOV.U32 R4, RZ, RZ, RZ ;  /* 0x000000ffff047224 */ /* 0x000fe200078e00ff */
[----:B------:R-:W-:-:S04]  /*01c0*/  LOP3.LUT R16, R0, 0x3, RZ, 0xc0, !PT ;  /* 0x0000000300107812 */ /* 0x000fc800078ec0ff */
[----:B------:R-:W-:-:S07]  /*01d0*/  ISETP.NE.AND P1, PT, R16, RZ, PT ;  /* 0x000000ff1000720c */ /* 0x000fce0003f25270 */
[----:B------:R-:W-:Y:S06]  /*01e0*/  @!P0 BRA `(.L_x_2) ;  /* 0x00000000007c8947 */ /* 0x000fec0003800000 */
[----:B------:R-:W-:Y:S01]  /*01f0*/  LOP3.LUT R4, R0, 0x7ffffffc, RZ, 0xc0, !PT ;  /* 0x7ffffffc00047812 */ /* 0x000fe200078ec0ff */
[----:B------:R-:W-:-:S07]  /*0200*/  IMAD.MOV.U32 R6, RZ, RZ, RZ ;  /* 0x000000ffff067224 */ /* 0x000fce00078e00ff */
.L_x_3:
[C---:B01----:R-:W-:Y:S01]  /*0210*/  IMAD R3, R6.reuse, 0x4, R7 ;  /* 0x0000000406037824 */ /* 0x043fe200078e0207 */
[----:B------:R-:W-:Y:S01]  /*0220*/  MOV R14, 0xffffffff ;  /* 0xffffffff000e7802 */ /* 0x000fe20000000f00 */
[----:B------:R-:W-:Y:S02]  /*0230*/  IMAD R5, R6, 0x4, R13 ;  /* 0x0000000406057824 */ /* 0x000fe400078e020d */
[C---:B------:R-:W-:Y:S02]  /*0240*/  IMAD R9, R0.reuse, 0x8, R3 ;  /* 0x0000000800097824 */ /* 0x040fe400078e0203 */
[----:B------:R-:W-:Y:S02]  /*0250*/  IMAD.MOV.U32 R11, RZ, RZ, -0x1 ;  /* 0xffffffffff0b7424 */ /* 0x000fe400078e00ff */
[C---:B------:R-:W-:Y:S02]  /*0260*/  IMAD R8, R0.reuse, 0x8, R5 ;  /* 0x0000000800087824 */ /* 0x040fe400078e0205 */
[----:B------:R-:W-:Y:S01]  /*0270*/  IMAD R10, R0, 0x8, R9 ;  /* 0x00000008000a7824 */ /* 0x000fe200078e0209 */
[----:B------:R1:W-:Y:S01]  /*0280*/  STS [R5], R11 ;  /* 0x0000000b05007388 */ /* 0x0003e20000000800 */
[----:B------:R-:W-:-:S02]  /*0290*/  IMAD.MOV.U32 R15, RZ, RZ, -0x1 ;  /* 0xffffffffff0f7424 */ /* 0x000fc400078e00ff */
[----:B------:R-:W-:Y:S01]  /*02a0*/  VIADD R6, R6, 0x4 ;  /* 0x0000000406067836 */ /* 0x000fe20000000000 */
[----:B------:R1:W-:Y:S04]  /*02b0*/  STS [R9], R11 ;  /* 0x0000000b09007388 */ /* 0x0003e80000000800 */
[----:B------:R1:W-:Y:S01]  /*02c0*/  STS [R8], R11 ;  /* 0x0000000b08007388 */ /* 0x0003e20000000800 */
[----:B------:R-:W-:-:S03]  /*02d0*/  ISETP.NE.AND P0, PT, R6, R4, PT ;  /* 0x000000040600720c */ /* 0x000fc60003f05270 */
[----:B------:R1:W-:Y:S04]  /*02e0*/  STS [R10], R11 ;  /* 0x0000000b0a007388 */ /* 0x0003e80000000800 */
[----:B------:R1:W-:Y:S04]  /*02f0*/  STS.64 [R3], R14 ;  /* 0x0000000e03007388 */ /* 0x0003e80000000a00 */
[----:B------:R1:W-:Y:S04]  /*0300*/  STS [R5+0x4], R11 ;  /* 0x0000040b05007388 */ /* 0x0003e80000000800 */
[----:B------:R1:W-:Y:S04]  /*0310*/  STS [R9+0x4], R11 ;  /* 0x0000040b09007388 */ /* 0x0003e80000000800 */
[----:B------:R1:W-:Y:S04]  /*0320*/  STS [R8+0x4], R11 ;  /* 0x0000040b08007388 */ /* 0x0003e80000000800 */
[----:B------:R1:W-:Y:S04]  /*0330*/  STS [R10+0x4], R11 ;  /* 0x0000040b0a007388 */ /* 0x0003e80000000800 */
[----:B------:R1:W-:Y:S04]  /*0340*/  STS [R5+0x8], R11 ;  /* 0x0000080b05007388 */ /* 0x0003e80000000800 */
[----:B------:R1:W-:Y:S04]  /*0350*/  STS [R9+0x8], R11 ;  /* 0x0000080b09007388 */ /* 0x0003e80000000800 */
[----:B------:R1:W-:Y:S04]  /*0360*/  STS [R8+0x8], R11 ;  /* 0x0000080b08007388 */ /* 0x0003e80000000800 */
[----:B------:R1:W-:Y:S04]  /*0370*/  STS [R10+0x8], R11 ;  /* 0x0000080b0a007388 */ /* 0x0003e80000000800 */
[----:B------:R1:W-:Y:S04]  /*0380*/  STS.64 [R3+0x8], R14 ;  /* 0x0000080e03007388 */ /* 0x0003e80000000a00 */
[----:B------:R1:W-:Y:S04]  /*0390*/  STS [R5+0xc], R11 ;  /* 0x00000c0b05007388 */ /* 0x0003e80000000800 */
[----:B------:R1:W-:Y:S04]  /*03a0*/  STS [R9+0xc], R11 ;  /* 0x00000c0b09007388 */ /* 0x0003e80000000800 */
[----:B------:R1:W-:Y:S04]  /*03b0*/  STS [R8+0xc], R11 ;  /* 0x00000c0b08007388 */ /* 0x0003e80000000800 */
[----:B------:R1:W-:Y:S01]  /*03c0*/  STS [R10+0xc], R11 ;  /* 0x00000c0b0a007388 */ /* 0x0003e20000000800 */
[----:B------:R-:W-:Y:S05]  /*03d0*/  @P0 BRA `(.L_x_3) ;  /* 0xfffffffc008c0947 */ /* 0x000fea000383ffff */
.L_x_2:
[----:B------:R-:W-:Y:S05]  /*03e0*/  @!P1 BRA `(.L_x_1) ;  /* 0x0000000000849947 */ /* 0x000fea0003800000 */
[----:B------:R-:W-:Y:S02]  /*03f0*/  ISETP.NE.AND P0, PT, R16, 0x1, PT ;  /* 0x000000011000780c */ /* 0x000fe40003f05270 */
[----:B01----:R-:W-:-:S04]  /*0400*/  LOP3.LUT R3, R0, 0x1, RZ, 0xc0, !PT ;  /* 0x0000000100037812 */ /* 0x003fc800078ec0ff */
[----:B------:R-:W-:-:S07]  /*0410*/  ISETP.NE.U32.AND P1, PT, R3, 0x1, PT ;  /* 0x000000010300780c */ /* 0x000fce0003f25070 */
[----:B------:R-:W-:Y:S06]  /*0420*/  @!P0 BRA `(.L_x_4) ;  /* 0x0000000000448947 */ /* 0x000fec0003800000 */
[C---:B------:R-:W-:Y:S02]  /*0430*/  IMAD R3, R4.reuse, 0x4, R7 ;  /* 0x0000000404037824 */ /* 0x040fe400078e0207 */
[----:B------:R-:W-:Y:S02]  /*0440*/  IMAD R5, R4, 0x4, R13 ;  /* 0x0000000404057824 */ /* 0x000fe400078e020d */
[----:B------:R-:W-:Y:S02]  /*0450*/  IMAD.MOV.U32 R10, RZ, RZ, -0x1 ;  /* 0xffffffffff0a7424 */ /* 0x000fe400078e00ff */
[C---:B------:R-:W-:Y:S01]  /*0460*/  IMAD R9, R0.reuse, 0x8, R3 ;  /* 0x0000000800097824 */ /* 0x040fe200078e0203 */
[----:B------:R-:W-:Y:S01]  /*0470*/  LEA R6, R0, R5, 0x3 ;  /* 0x0000000500067211 */ /* 0x000fe200078e18ff */
[----:B------:R-:W-:Y:S01]  /*0480*/  VIADD R4, R4, 0x2 ;  /* 0x0000000204047836 */ /* 0x000fe20000000000 */
[----:B------:R0:W-:Y:S01]  /*0490*/  STS [R3], R10 ;  /* 0x0000000a03007388 */ /* 0x0001e20000000800 */
[----:B------:R-:W-:-:S03]  /*04a0*/  IMAD R8, R0, 0x8, R9 ;  /* 0x0000000800087824 */ /* 0x000fc600078e0209 */
[----:B------:R0:W-:Y:S04]  /*04b0*/  STS [R5], R10 ;  /* 0x0000000a05007388 */ /* 0x0001e80000000800 */
[----:B------:R0:W-:Y:S04]  /*04c0*/  STS [R9], R10 ;  /* 0x0000000a09007388 */ /* 0x0001e80000000800 */
[----:B------:R0:W-:Y:S04]  /*04d0*/  STS [R6], R10 ;  /* 0x0000000a06007388 */ /* 0x0001e80000000800 */
[----:B------:R0:W-:Y:S04]  /*04e0*/  STS [R8], R10 ;  /* 0x0000000a08007388 */ /* 0x0001e80000000800 */
[----:B------:R0:W-:Y:S04]  /*04f0*/  STS [R3+0x4], R10 ;  /* 0x0000040a03007388 */ /* 0x0001e80000000800 */
[----:B------:R0:W-:Y:S04]  /*0500*/  STS [R5+0x4], R10 ;  /* 0x0000040a05007388 */ /* 0x0001e80000000800 */
[----:B------:R0:W-:Y:S04]  /*0510*/  STS [R9+0x4], R10 ;  /* 0x0000040a09007388 */ /* 0x0001e80000000800 */
[----:B------:R0:W-:Y:S04]  /*0520*/  STS [R6+0x4], R10 ;  /* 0x0000040a06007388 */ /* 0x0001e80000000800 */
[----:B------:R0:W-:Y:S02]  /*0530*/  STS [R8+0x4], R10 ;  /* 0x0000040a08007388 */ /* 0x0001e40000000800 */
.L_x_4:
[----:B------:R-:W-:Y:S05]  /*0540*/  @P1 BRA `(.L_x_1) ;  /* 0x00000000002c1947 */ /* 0x000fea0003800000 */
[C---:B------:R-:W-:Y:S02]  /*0550*/  IMAD R7, R4.reuse, 0x4, R7 ;  /* 0x0000000404077824 */ /* 0x040fe400078e0207 */
[----:B0-----:R-:W-:Y:S02]  /*0560*/  IMAD R3, R4, 0x4, R13 ;  /* 0x0000000404037824 */ /* 0x001fe400078e020d */
[----:B------:R-:W-:Y:S02]  /*0570*/  IMAD.MOV.U32 R8, RZ, RZ, -0x1 ;  /* 0xffffffffff087424 */ /* 0x000fe400078e00ff */
[C---:B------:R-:W-:Y:S02]  /*0580*/  IMAD R5, R0.reuse, 0x8, R7 ;  /* 0x0000000800057824 */ /* 0x040fe400078e0207 */
[C---:B------:R-:W-:Y:S01]  /*0590*/  IMAD R4, R0.reuse, 0x8, R3 ;  /* 0x0000000800047824 */ /* 0x040fe200078e0203 */
[----:B------:R2:W-:Y:S01]  /*05a0*/  STS [R7], R8 ;  /* 0x0000000807007388 */ /* 0x0005e20000000800 */
[----:B------:R-:W-:-:S03]  /*05b0*/  IMAD R6, R0, 0x8, R5 ;  /* 0x0000000800067824 */ /* 0x000fc600078e0205 */
[----:B------:R2:W-:Y:S04]  /*05c0*/  STS [R3], R8 ;  /* 0x0000000803007388 */ /* 0x0005e80000000800 */
[----:B------:R2:W-:Y:S04]  /*05d0*/  STS [R5], R8 ;  /* 0x0000000805007388 */ /* 0x0005e80000000800 */
[----:B------:R2:W-:Y:S04]  /*05e0*/  STS [R4], R8 ;  /* 0x0000000804007388 */ /* 0x0005e80000000800 */
[----:B------:R2:W-:Y:S02]  /*05f0*/  STS [R6], R8 ;  /* 0x0000000806007388 */ /* 0x0005e40000000800 */
.L_x_1:
[----:B------:R-:W-:Y:S05]  /*0600*/  BSYNC.RECONVERGENT B0 ;  /* 0x0000000000007941 */ /* 0x000fea0003800200 */
.L_x_0:
[----:B012---:R-:W0:Y:S02]  /*0610*/  LDC.64 R4, c[0x0][0x3b0] ;  /* 0x0000ec00ff047b82 */ /* 0x007e240000000a00 */
[----:B0-----:R-:W-:-:S05]  /*0620*/  IMAD.WIDE R4, R2, 0x4, R4 ;  /* 0x0000000402047825 */ /* 0x001fca00078e0204 */
[----:B------:R-:W2:Y:S04]  /*0630*/  LDG.E R3, desc[UR6][R4.64] ;  /* 0x0000000604037981 */ /* 0x000ea8000c1e1900 */
[----:B------:R-:W3:Y:S01]  /*0640*/  LDG.E R23, desc[UR6][R4.64+0x4] ;  /* 0x0000040604177981 */ /* 0x000ee2000c1e1900 */
[C---:B------:R-:W-:Y:S01]  /*0650*/  IMAD R21, R0.reuse, 0x4, R13 ;  /* 0x0000000400157824 */ /* 0x040fe200078e020d */
[----:B------:R-:W-:Y:S03]  /*0660*/  BSSY.RECONVERGENT B1, `(.L_x_5) ;  /* 0x00001db000017945 */ /* 0x000fe60003800200 */
[----:B------:R-:W-:Y:S01]  /*0670*/  IMAD R19, R0, 0x4, R21 ;  /* 0x0000000400137824 */ /* 0x000fe200078e0215 */
[----:B--2---:R-:W-:-:S04]  /*0680*/  IADD3 R16, PT, PT, R3, R12, RZ ;  /* 0x0000000c03107210 */ /* 0x004fc80007ffe0ff */
[----:B---3--:R-:W-:-:S13]  /*0690*/  ISETP.GE.U32.AND P0, PT, R16, R23, PT ;  /* 0x000000171000720c */ /* 0x008fda0003f06070 */
[----:B------:R-:W-:Y:S05]  /*06a0*/  @P0 BRA `(.L_x_6) ;  /* 0x0000001c00580947 */ /* 0x000fea0003800000 */
[----:B------:R-:W0:Y:S02]  /*06b0*/  LDS R17, [R17+0x4] ;  /* 0x0000040011117984 */ /* 0x000e240000000800 */
[----:B0-----:R-:W-:Y:S02]  /*06c0*/  IMAD R15, R17, 0x4, R13 ;  /* 0x00000004110f7824 */ /* 0x001fe400078e020d */
[----:B------:R-:W-:-:S07]  /*06d0*/  IMAD R14, R0, R17, RZ ;  /* 0x00000011000e7224 */ /* 0x000fce00078e02ff */
.L_x_52:
[----:B01----:R-:W0:Y:S08]  /*06e0*/  LDC.64 R8, c[0x0][0x3b8] ;  /* 0x0000ee00ff087b82 */ /* 0x003e300000000a00 */
[----:B------:R-:W1:Y:S08]  /*06f0*/  LDC.64 R24, c[0x0][0x3e0] ;  /* 0x0000f800ff187b82 */ /* 0x000e700000000a00 */
[----:B--2---:R-:W2:Y:S01]  /*0700*/  LDC.64 R10, c[0x0][0x3c8] ;  /* 0x0000f200ff0a7b82 */ /* 0x004ea20000000a00 */
[----:B0-----:R-:W-:-:S07]  /*0710*/  IMAD.WIDE R8, R16, 0x4, R8 ;  /* 0x0000000410087825 */ /* 0x001fce00078e0208 */
[----:B------:R-:W0:Y:S01]  /*0720*/  LDC.64 R6, c[0x0][0x3d8] ;  /* 0x0000f600ff067b82 */ /* 0x000e220000000a00 */
[----:B------:R-:W1:Y:S02]  /*0730*/  LDG.E R9, desc[UR6][R8.64] ;  /* 0x0000000608097981 */ /* 0x000e64000c1e1900 */
[----:B-1----:R-:W-:-:S06]  /*0740*/  IMAD.WIDE R24, R9, 0x4, R24 ;  /* 0x0000000409187825 */ /* 0x002fcc00078e0218 */
[----:B------:R-:W3:Y:S01]  /*0750*/  LDG.E R25, desc[UR6][R24.64] ;  /* 0x0000000618197981 */ /* 0x000ee2000c1e1900 */
[----:B--2---:R-:W-:-:S04]  /*0760*/  IMAD.WIDE R10, R9, 0x4, R10 ;  /* 0x00000004090a7825 */ /* 0x004fc800078e020a */
[----:B0-----:R-:W-:Y:S01]  /*0770*/  IMAD.WIDE R6, R9, 0x4, R6 ;  /* 0x0000000409067825 */ /* 0x001fe200078e0206 */
[----:B-----5:R0:W5:Y:S04]  /*0780*/  LDG.E R3, desc[UR6][R10.64] ;  /* 0x000000060a037981 */ /* 0x020168000c1e1900 */
[----:B------:R0:W5:Y:S01]  /*0790*/  LDG.E R18, desc[UR6][R6.64] ;  /* 0x0000000606127981 */ /* 0x000162000c1e1900 */
[----:B------:R-:W-:Y:S01]  /*07a0*/  VIADD R16, R16, 0x20 ;  /* 0x0000002010107836 */ /* 0x000fe20000000000 */
[----:B------:R-:W-:Y:S04]  /*07b0*/  BSSY.RECONVERGENT B0, `(.L_x_7) ;  /* 0x00001c4000007945 */ /* 0x000fe80003800200 */
[----:B------:R-:W-:-:S02]  /*07c0*/  ISETP.GE.U32.AND P1, PT, R16, R23, PT ;  /* 0x000000171000720c */ /* 0x000fc40003f26070 */
[----:B---3--:R-:W-:-:S13]  /*07d0*/  ISETP.NE.AND P0, PT, R25, R2, PT ;  /* 0x000000021900720c */ /* 0x008fda0003f05270 */
[----:B0-----:R-:W-:Y:S05]  /*07e0*/  @P0 BRA `(.L_x_8) ;  /* 0x0000001000840947 */ /* 0x001fea0003800000 */
[----:B-----5:R-:W-:-:S13]  /*07f0*/  ISETP.GE.AND P0, PT, R18, 0x1, PT ;  /* 0x000000011200780c */ /* 0x020fda0003f06270 */
[----:B------:R-:W-:Y:S05]  /*0800*/  @!P0 BRA `(.L_x_9) ;  /* 0x0000001800f88947 */ /* 0x000fea0003800000 */
[----:B------:R-:W-:Y:S01]  /*0810*/  ISETP.NE.AND P0, PT, R18, 0x1, PT ;  /* 0x000000011200780c */ /* 0x000fe20003f05270 */
[----:B------:R-:W-:Y:S01]  /*0820*/  BSSY.RECONVERGENT B3, `(.L_x_10) ;  /* 0x000007d000037945 */ /* 0x000fe20003800200 */
[----:B------:R-:W-:-:S11]  /*0830*/  IMAD.MOV.U32 R27, RZ, RZ, RZ ;  /* 0x000000ffff1b7224 */ /* 0x000fd600078e00ff */
[----:B------:R-:W-:Y:S05]  /*0840*/  @!P0 BRA `(.L_x_11) ;  /* 0x0000000400e88947 */ /* 0x000fea0003800000 */
[----:B------:R-:W-:Y:S01]  /*0850*/  BSSY.RECONVERGENT B2, `(.L_x_11) ;  /* 0x0000079000027945 */ /* 0x000fe20003800200 */
[----:B------:R-:W-:Y:S01]  /*0860*/  IMAD.MOV.U32 R20, RZ, RZ, RZ ;  /* 0x000000ffff147224 */ /* 0x000fe200078e00ff */
[----:B------:R-:W-:-:S07]  /*0870*/  LOP3.LUT R27, R18, 0x7ffffffe, RZ, 0xc0, !PT ;  /* 0x7ffffffe121b7812 */ /* 0x000fce00078ec0ff */
.L_x_22:
[----:B01----:R-:W0:Y:S01]  /*0880*/  LDC.64 R6, c[0x0][0x3d0] ;  /* 0x0000f400ff067b82 */ /* 0x003e220000000a00 */
[----:B------:R-:W-:-:S07]  /*0890*/  IMAD.IADD R11, R3, 0x1, R20 ;  /* 0x00000001030b7824 */ /* 0x000fce00078e0214 */
[----:B------:R-:W1:Y:S01]  /*08a0*/  LDC.64 R8, c[0x0][0x3e8] ;  /* 0x0000fa00ff087b82 */ /* 0x000e620000000a00 */
[----:B0-----:R-:W-:-:S05]  /*08b0*/  IMAD.WIDE R6, R11, 0x4, R6 ;  /* 0x000000040b067825 */ /* 0x001fca00078e0206 */
[----:B------:R-:W2:Y:S01]  /*08c0*/  LDG.E R22, desc[UR6][R6.64] ;  /* 0x0000000606167981 */ /* 0x000ea2000c1e1900 */
[----:B------:R-:W-:Y:S01]  /*08d0*/  BSSY.RECONVERGENT B4, `(.L_x_12) ;  /* 0x0000036000047945 */ /* 0x000fe20003800200 */
[----:B-1----:R-:W-:Y:S01]  /*08e0*/  IMAD.WIDE R8, R11, 0x4, R8 ;  /* 0x000000040b087825 */ /* 0x002fe200078e0208 */
[----:B--2---:R-:W-:-:S13]  /*08f0*/  ISETP.GE.AND P0, PT, R22, RZ, PT ;  /* 0x000000ff1600720c */ /* 0x004fda0003f06270 */
[----:B------:R-:W-:Y:S05]  /*0900*/  @!P0 BRA `(.L_x_13) ;  /* 0x0000000000c88947 */ /* 0x000fea0003800000 */
[----:B------:R-:W-:-:S13]  /*0910*/  ISETP.NE.AND P0, PT, R22, R17, PT ;  /* 0x000000111600720c */ /* 0x000fda0003f05270 */
[----:B------:R-:W-:Y:S05]  /*0920*/  @P0 BRA `(.L_x_14) ;  /* 0x0000000000400947 */ /* 0x000fea0003800000 */
[----:B------:R-:W2:Y:S02]  /*0930*/  LDG.E R10, desc[UR6][R8.64] ;  /* 0x00000006080a7981 */ /* 0x000ea4000c1e1900 */
[----:B--2---:R-:W-:-:S13]  /*0940*/  ISETP.GE.AND P0, PT, R10, 0x2, PT ;  /* 0x000000020a00780c */ /* 0x004fda0003f06270 */
[----:B------:R-:W-:Y:S05]  /*0950*/  @!P0 BRA `(.L_x_13) ;  /* 0x0000000000b48947 */ /* 0x000fea0003800000 */
[----:B------:R-:W0:Y:S02]  /*0960*/  LDS R11, [R15] ;  /* 0x000000000f0b7984 */ /* 0x000e240000000800 */
[----:B0-----:R-:W-:-:S13]  /*0970*/  ISETP.NE.AND P0, PT, R11, R2, PT ;  /* 0x000000020b00720c */ /* 0x001fda0003f05270 */
[----:B------:R-:W-:Y:S05]  /*0980*/  @!P0 BRA `(.L_x_13) ;  /* 0x0000000000a88947 */ /* 0x000fea0003800000 */
[----:B------:R-:W0:Y:S01]  /*0990*/  S2UR UR5, SR_CgaCtaId ;  /* 0x00000000000579c3 */ /* 0x000e220000008800 */
[----:B------:R-:W-:Y:S02]  /*09a0*/  UMOV UR4, 0x400 ;  /* 0x0000040000047882 */ /* 0x000fe40000000000 */
[----:B0-----:R-:W-:-:S09]  /*09b0*/  ULEA UR4, UR5, UR4, 0x18 ;  /* 0x0000000405047291 */ /* 0x001fd2000f8ec0ff */
[----:B------:R-:W0:Y:S02]  /*09c0*/  LDS R10, [UR4+0x8] ;  /* 0x00000804ff0a7984 */ /* 0x000e240008000800 */
[C---:B0-----:R-:W-:Y:S01]  /*09d0*/  VIADD R11, R10.reuse, 0x1 ;  /* 0x000000010a0b7836 */ /* 0x041fe20000000000 */
[----:B------:R-:W-:-:S04]  /*09e0*/  LEA R10, R10, R19, 0x2 ;  /* 0x000000130a0a7211 */ /* 0x000fc800078e10ff */
[----:B------:R0:W-:Y:S04]  /*09f0*/  STS [UR4+0x8], R11 ;  /* 0x0000080bff007988 */ /* 0x0001e80008000804 */
[----:B------:R0:W-:Y:S04]  /*0a00*/  STS [R10], R17 ;  /* 0x000000110a007388 */ /* 0x0001e80000000800 */
[----:B------:R0:W-:Y:S01]  /*0a10*/  STS [R15], R2 ;  /* 0x000000020f007388 */ /* 0x0001e20000000800 */
[----:B------:R-:W-:Y:S05]  /*0a20*/  BRA `(.L_x_13) ;  /* 0x0000000000807947 */ /* 0x000fea0003800000 */
.L_x_14:
[----:B------:R-:W0:Y:S01]  /*0a30*/  LDC.64 R10, c[0x0][0x3f0] ;  /* 0x0000fc00ff0a7b82 */ /* 0x000e220000000a00 */
[----:B------:R-:W-:-:S07]  /*0a40*/  IMAD.IADD R29, R14, 0x1, R22 ;  /* 0x000000010e1d7824 */ /* 0x000fce00078e0216 */
[----:B------:R-:W1:Y:S01]  /*0a50*/  LDC.64 R24, c[0x0][0x3f8] ;  /* 0x0000fe00ff187b82 */ /* 0x000e620000000a00 */
[----:B0-----:R-:W-:-:S05]  /*0a60*/  IMAD.WIDE R10, R29, 0x4, R10 ;  /* 0x000000041d0a7825 */ /* 0x001fca00078e020a */
[----:B------:R-:W2:Y:S01]  /*0a70*/  LDG.E R26, desc[UR6][R10.64] ;  /* 0x000000060a1a7981 */ /* 0x000ea2000c1e1900 */
[----:B-1----:R-:W-:-:S04]  /*0a80*/  IMAD.WIDE R24, R29, 0x4, R24 ;  /* 0x000000041d187825 */ /* 0x002fc800078e0218 */
[----:B------:R-:W-:-:S05]  /*0a90*/  IMAD R33, R22, 0x4, R13 ;  /* 0x0000000416217824 */ /* 0x000fca00078e020d */
[----:B------:R-:W0:Y:S01]  /*0aa0*/  LDS R29, [R33] ;  /* 0x00000000211d7984 */ /* 0x000e220000000800 */
[----:B--2---:R-:W-:-:S05]  /*0ab0*/  VIADD R31, R26, 0x1 ;  /* 0x000000011a1f7836 */ /* 0x004fca0000000000 */
[----:B------:R1:W-:Y:S04]  /*0ac0*/  STG.E desc[UR6][R10.64], R31 ;  /* 0x0000001f0a007986 */ /* 0x0003e8000c101906 */
[----:B------:R-:W2:Y:S01]  /*0ad0*/  LDG.E R24, desc[UR6][R24.64] ;  /* 0x0000000618187981 */ /* 0x000ea2000c1e1900 */
[----:B0-----:R-:W-:Y:S01]  /*0ae0*/  ISETP.NE.AND P2, PT, R29, R2, PT ;  /* 0x000000021d00720c */ /* 0x001fe20003f45270 */
[----:B------:R-:W-:Y:S01]  /*0af0*/  BSSY.RECONVERGENT B5, `(.L_x_15) ;  /* 0x000000d000057945 */ /* 0x000fe20003800200 */
[C---:B--2---:R-:W-:Y:S02]  /*0b00*/  ISETP.NE.AND P0, PT, R24.reuse, R31, PT ;  /* 0x0000001f1800720c */ /* 0x044fe40003f05270 */
[----:B------:R-:W-:-:S09]  /*0b10*/  ISETP.NE.AND P3, PT, R24, 0x1, PT ;  /* 0x000000011800780c */ /* 0x000fd20003f65270 */
[----:B-1----:R-:W-:Y:S05]  /*0b20*/  @!P2 BRA `(.L_x_16) ;  /* 0x000000000024a947 */ /* 0x002fea0003800000 */
[----:B------:R-:W0:Y:S01]  /*0b30*/  S2UR UR5, SR_CgaCtaId ;  /* 0x00000000000579c3 */ /* 0x000e220000008800 */
[----:B------:R-:W-:Y:S02]  /*0b40*/  UMOV UR4, 0x400 ;  /* 0x0000040000047882 */ /* 0x000fe40000000000 */
[----:B0-----:R-:W-:-:S09]  /*0b50*/  ULEA UR4, UR5, UR4, 0x18 ;  /* 0x0000000405047291 */ /* 0x001fd2000f8ec0ff */
[----:B------:R-:W0:Y:S02]  /*0b60*/  LDS R10, [UR4+0x8] ;  /* 0x00000804ff0a7984 */ /* 0x000e240008000800 */
[C---:B0-----:R-:W-:Y:S02]  /*0b70*/  VIADD R24, R10.reuse, 0x1 ;  /* 0x000000010a187836 */ /* 0x041fe40000000000 */
[----:B------:R-:W-:-:S03]  /*0b80*/  IMAD R11, R10, 0x4, R19 ;  /* 0x000000040a0b7824 */ /* 0x000fc600078e0213 */
[----:B------:R0:W-:Y:S04]  /*0b90*/  STS [UR4+0x8], R24 ;  /* 0x00000818ff007988 */ /* 0x0001e80008000804 */
[----:B------:R0:W-:Y:S04]  /*0ba0*/  STS [R11], R22 ;  /* 0x000000160b007388 */ /* 0x0001e80000000800 */
[----:B------:R0:W-:Y:S02]  /*0bb0*/  STS [R33], R2 ;  /* 0x0000000221007388 */ /* 0x0001e40000000800 */
.L_x_16:
[----:B------:R-:W-:Y:S05]  /*0bc0*/  BSYNC.RECONVERGENT B5 ;  /* 0x0000000000057941 */ /* 0x000fea0003800200 */
.L_x_15:
[----:B------:R-:W-:Y:S05]  /*0bd0*/  @P0 BRA P3, `(.L_x_13) ;  /* 0x0000000000140947 */ /* 0x000fea0001800000 */
[----:B------:R-:W1:Y:S01]  /*0be0*/  S2UR UR5, SR_CgaCtaId ;  /* 0x00000000000579c3 */ /* 0x000e620000008800 */
[----:B------:R-:W-:Y:S02]  /*0bf0*/  UMOV UR4, 0x400 ;  /* 0x0000040000047882 */ /* 0x000fe40000000000 */
[----:B------:R-:W-:-:S04]  /*0c00*/  UIADD3 UR4, UPT, UPT, UR4, 0x10, URZ ;  /* 0x0000001004047890 */ /* 0x000fc8000fffe0ff */
[----:B-1----:R-:W-:-:S09]  /*0c10*/  ULEA UR4, UR5, UR4, 0x18 ;  /* 0x0000000405047291 */ /* 0x002fd2000f8ec0ff */
[----:B------:R-:W-:Y:S03]  /*0c20*/  ATOMS.POPC.INC.32 RZ, [UR4] ;  /* 0x00000000ffff7f8c */ /* 0x000fe6000d800004 */
.L_x_13:
[----:B------:R-:W-:Y:S05]  /*0c30*/  BSYNC.RECONVERGENT B4 ;  /* 0x0000000000047941 */ /* 0x000fea0003800200 */
.L_x_12:
[----:B0-----:R-:W2:Y:S01]  /*0c40*/  LDG.E R22, desc[UR6][R6.64+0x4] ;  /* 0x0000040606167981 */ /* 0x001ea2000c1e1900 */
[----:B------:R-:W-:Y:S01]  /*0c50*/  BSSY.RECONVERGENT B4, `(.L_x_17) ;  /* 0x0000035000047945 */ /* 0x000fe20003800200 */
        /* <DEDUP_REMOVED lines=18> */
[----:B------:R1:W-:Y:S01]  /*0d80*/  STS [R15], R2 ;  /* 0x000000020f007388 */ /* 0x0003e20000000800 */
[----:B------:R-:W-:Y:S05]  /*0d90*/  BRA `(.L_x_18) ;  /* 0x0000000000807947 */ /* 0x000fea0003800000 */
.L_x_19:
        /* <DEDUP_REMOVED lines=8> */
[----:B--2---:R-:W-:-:S05]  /*0e20*/  IADD3 R25, PT, PT, R10, 0x1, RZ ;  /* 0x000000010a197810 */ /* 0x004fca0007ffe0ff */
        /* <DEDUP_REMOVED lines=16> */
.L_x_21:
[----:B------:R-:W-:Y:S05]  /*0f30*/  BSYNC.RECONVERGENT B5 ;  /* 0x0000000000057941 */ /* 0x000fea0003800200 */
.L_x_20:
[----:B------:R-:W-:Y:S05]  /*0f40*/  @P0 BRA P3, `(.L_x_18) ;  /* 0x0000000000140947 */ /* 0x000fea0001800000 */
[----:B------:R-:W1:Y:S01]  /*0f50*/  S2UR UR5, SR_CgaCtaId ;  /* 0x00000000000579c3 */ /* 0x000e620000008800 */
[----:B------:R-:W-:Y:S02]  /*0f60*/  UMOV UR4, 0x400 ;  /* 0x0000040000047882 */ /* 0x000fe40000000000 */
[----:B------:R-:W-:-:S04]  /*0f70*/  UIADD3 UR4, UPT, UPT, UR4, 0x10, URZ ;  /* 0x0000001004047890 */ /* 0x000fc8000fffe0ff */
[----:B-1----:R-:W-:-:S09]  /*0f80*/  ULEA UR4, UR5, UR4, 0x18 ;  /* 0x0000000405047291 */ /* 0x002fd2000f8ec0ff */
[----:B------:R-:W-:Y:S03]  /*0f90*/  ATOMS.POPC.INC.32 RZ, [UR4] ;  /* 0x00000000ffff7f8c */ /* 0x000fe6000d800004 */
.L_x_18:
[----:B------:R-:W-:Y:S05]  /*0fa0*/  BSYNC.RECONVERGENT B4 ;  /* 0x0000000000047941 */ /* 0x000fea0003800200 */
.L_x_17:
[----:B------:R-:W-:-:S05]  /*0fb0*/  VIADD R20, R20, 0x2 ;  /* 0x0000000214147836 */ /* 0x000fca0000000000 */
[----:B------:R-:W-:-:S13]  /*0fc0*/  ISETP.NE.AND P0, PT, R20, R27, PT ;  /* 0x0000001b1400720c */ /* 0x000fda0003f05270 */
[----:B------:R-:W-:Y:S05]  /*0fd0*/  @P0 BRA `(.L_x_22) ;  /* 0xfffffff800280947 */ /* 0x000fea000383ffff */
[----:B------:R-:W-:Y:S05]  /*0fe0*/  BSYNC.RECONVERGENT B2 ;  /* 0x0000000000027941 */ /* 0x000fea0003800200 */
.L_x_11:
[----:B------:R-:W-:Y:S05]  /*0ff0*/  BSYNC.RECONVERGENT B3 ;  /* 0x0000000000037941 */ /* 0x000fea0003800200 */
.L_x_10:
[----:B01----:R-:W-:Y:S01]  /*1000*/  LOP3.LUT R6, R18, 0x1, RZ, 0xc0, !PT ;  /* 0x0000000112067812 */ /* 0x003fe200078ec0ff */
[----:B------:R-:W-:Y:S03]  /*1010*/  BSSY.RECONVERGENT B2, `(.L_x_23) ;  /* 0x000003d000027945 */ /* 0x000fe60003800200 */
[----:B------:R-:W-:-:S13]  /*1020*/  ISETP.NE.U32.AND P0, PT, R6, 0x1, PT ;  /* 0x000000010600780c */ /* 0x000fda0003f05070 */
[----:B------:R-:W-:Y:S05]  /*1030*/  @P0 BRA `(.L_x_24) ;  /* 0x0000000000e80947 */ /* 0x000fea0003800000 */
[----:B------:R-:W0:Y:S01]  /*1040*/  LDC.64 R6, c[0x0][0x3d0] ;  /* 0x0000f400ff067b82 */ /* 0x000e220000000a00 */
[----:B------:R-:W-:-:S04]  /*1050*/  IMAD.IADD R27, R3, 0x1, R27 ;  /* 0x00000001031b7824 */ /* 0x000fc800078e021b */
[----:B0-----:R-:W-:-:S05]  /*1060*/  IMAD.WIDE R6, R27, 0x4, R6 ;  /* 0x000000041b067825 */ /* 0x001fca00078e0206 */
[----:B------:R-:W2:Y:S02]  /*1070*/  LDG.E R20, desc[UR6][R6.64] ;  /* 0x0000000606147981 */ /* 0x000ea4000c1e1900 */
[----:B--2---:R-:W-:-:S13]  /*1080*/  ISETP.GE.AND P0, PT, R20, RZ, PT ;  /* 0x000000ff1400720c */ /* 0x004fda0003f06270 */
[----:B------:R-:W-:Y:S05]  /*1090*/  @!P0 BRA `(.L_x_24) ;  /* 0x0000000000d08947 */ /* 0x000fea0003800000 */
[----:B------:R-:W-:-:S13]  /*10a0*/  ISETP.NE.AND P0, PT, R20, R17, PT ;  /* 0x000000111400720c */ /* 0x000fda0003f05270 */
[----:B------:R-:W-:Y:S05]  /*10b0*/  @P0 BRA `(.L_x_25) ;  /* 0x0000000000480947 */ /* 0x000fea0003800000 */
[----:B------:R-:W0:Y:S02]  /*10c0*/  LDC.64 R6, c[0x0][0x3e8] ;  /* 0x0000fa00ff067b82 */ /* 0x000e240000000a00 */
[----:B0-----:R-:W-:-:S06]  /*10d0*/  IMAD.WIDE R6, R27, 0x4, R6 ;  /* 0x000000041b067825 */ /* 0x001fcc00078e0206 */
        /* <DEDUP_REMOVED lines=16> */
.L_x_25:
        /* <DEDUP_REMOVED lines=25> */
.L_x_27:
[----:B------:R-:W-:Y:S05]  /*1370*/  BSYNC.RECONVERGENT B3 ;  /* 0x0000000000037941 */ /* 0x000fea0003800200 */
.L_x_26:
[----:B------:R-:W-:Y:S05]  /*1380*/  @P0 BRA P3, `(.L_x_24) ;  /* 0x0000000000140947 */ /* 0x000fea0001800000 */
[----:B------:R-:W1:Y:S01]  /*1390*/  S2UR UR5, SR_CgaCtaId ;  /* 0x00000000000579c3 */ /* 0x000e620000008800 */
[----:B------:R-:W-:Y:S02]  /*13a0*/  UMOV UR4, 0x400 ;  /* 0x0000040000047882 */ /* 0x000fe40000000000 */
[----:B------:R-:W-:-:S04]  /*13b0*/  UIADD3 UR4, UPT, UPT, UR4, 0x10, URZ ;  /* 0x0000001004047890 */ /* 0x000fc8000fffe0ff */
[----:B-1----:R-:W-:-:S09]  /*13c0*/  ULEA UR4, UR5, UR4, 0x18 ;  /* 0x0000000405047291 */ /* 0x002fd2000f8ec0ff */
[----:B------:R-:W-:Y:S03]  /*13d0*/  ATOMS.POPC.INC.32 RZ, [UR4] ;  /* 0x00000000ffff7f8c */ /* 0x000fe6000d800004 */
.L_x_24:
[----:B------:R-:W-:Y:S05]  /*13e0*/  BSYNC.RECONVERGENT B2 ;  /* 0x0000000000027941 */ /* 0x000fea0003800200 */
.L_x_23:
[C---:B------:R-:W-:Y:S01]  /*13f0*/  ISETP.GE.U32.AND P0, PT, R18.reuse, 0x4, PT ;  /* 0x000000041200780c */ /* 0x040fe20003f06070 */
[----:B------:R-:W-:Y:S01]  /*1400*/  BSSY.RECONVERGENT B2, `(.L_x_28) ;  /* 0x0000033000027945 */ /* 0x000fe20003800200 */
[----:B------:R-:W-:Y:S01]  /*1410*/  LOP3.LUT R22, R18, 0x3, RZ, 0xc0, !PT ;  /* 0x0000000312167812 */ /* 0x000fe200078ec0ff */
[----:B0-----:R-:W-:-:S10]  /*1420*/  IMAD.MOV.U32 R20, RZ, RZ, RZ ;  /* 0x000000ffff147224 */ /* 0x001fd400078e00ff */
[----:B------:R-:W-:Y:S05]  /*1430*/  @!P0 BRA `(.L_x_29) ;  /* 0x0000000000bc8947 */ /* 0x000fea0003800000 */
[----:B-1----:R-:W0:Y:S01]  /*1440*/  LDC.64 R6, c[0x0][0x3d0] ;  /* 0x0000f400ff067b82 */ /* 0x002e220000000a00 */
[----:B------:R-:W-:Y:S01]  /*1450*/  LOP3.LUT R20, R18, 0x7ffffffc, RZ, 0xc0, !PT ;  /* 0x7ffffffc12147812 */ /* 0x000fe200078ec0ff */
[----:B------:R-:W-:-:S06]  /*1460*/  IMAD.MOV.U32 R18, RZ, RZ, RZ ;  /* 0x000000ffff127224 */ /* 0x000fcc00078e00ff */
[----:B------:R-:W1:Y:S02]  /*1470*/  LDC.64 R8, c[0x0][0x3f0] ;  /* 0x0000fc00ff087b82 */ /* 0x000e640000000a00 */
.L_x_32:
[----:B0-----:R-:W-:-:S04]  /*1480*/  IMAD.IADD R11, R3, 0x1, R18 ;  /* 0x00000001030b7824 */ /* 0x001fc800078e0212 */
[----:B0-----:R-:W-:-:S05]  /*1490*/  IMAD.WIDE R10, R11, 0x4, R6 ;  /* 0x000000040b0a7825 */ /* 0x001fca00078e0206 */
[----:B------:R-:W2:Y:S02]  /*14a0*/  LDG.E R27, desc[UR6][R10.64] ;  /* 0x000000060a1b7981 */ /* 0x000ea4000c1e1900 */
[----:B--2---:R-:W-:-:S04]  /*14b0*/  ISETP.NE.AND P0, PT, R27, R17, PT ;  /* 0x000000111b00720c */ /* 0x004fc80003f05270 */
[----:B------:R-:W-:-:S13]  /*14c0*/  ISETP.LT.OR P0, PT, R27, RZ, !P0 ;  /* 0x000000ff1b00720c */ /* 0x000fda0004701670 */
[----:B------:R-:W0:Y:S01]  /*14d0*/  @!P0 LDC.64 R24, c[0x0][0x3f0] ;  /* 0x0000fc00ff188b82 */ /* 0x000e220000000a00 */
[----:B------:R-:W-:-:S04]  /*14e0*/  @!P0 IMAD.IADD R27, R14, 0x1, R27 ;  /* 0x000000010e1b8824 */ /* 0x000fc800078e021b */
[----:B0-----:R-:W-:-:S05]  /*14f0*/  @!P0 IMAD.WIDE R24, R27, 0x4, R24 ;  /* 0x000000041b188825 */ /* 0x001fca00078e0218 */
[----:B------:R-:W2:Y:S02]  /*1500*/  @!P0 LDG.E R26, desc[UR6][R24.64] ;  /* 0x00000006181a8981 */ /* 0x000ea4000c1e1900 */
[----:B--2---:R-:W-:-:S05]  /*1510*/  @!P0 VIADD R29, R26, 0xffffffff ;  /* 0xffffffff1a1d8836 */ /* 0x004fca0000000000 */
[----:B------:R0:W-:Y:S04]  /*1520*/  @!P0 STG.E desc[UR6][R24.64], R29 ;  /* 0x0000001d18008986 */ /* 0x0001e8000c101906 */
[----:B------:R-:W2:Y:S02]  /*1530*/  LDG.E R31, desc[UR6][R10.64+0x4] ;  /* 0x000004060a1f7981 */ /* 0x000ea4000c1e1900 */
[----:B--2---:R-:W-:-:S04]  /*1540*/  ISETP.NE.AND P0, PT, R31, R17, PT ;  /* 0x000000111f00720c */ /* 0x004fc80003f05270 */
[----:B------:R-:W-:-:S13]  /*1550*/  ISETP.LT.OR P0, PT, R31, RZ, !P0 ;  /* 0x000000ff1f00720c */ /* 0x000fda0004701670 */
[----:B------:R-:W2:Y:S01]  /*1560*/  @!P0 LDC.64 R26, c[0x0][0x3f0] ;  /* 0x0000fc00ff1a8b82 */ /* 0x000ea20000000a00 */
[----:B------:R-:W-:-:S05]  /*1570*/  @!P0 IADD3 R31, PT, PT, R14, R31, RZ ;  /* 0x0000001f0e1f8210 */ /* 0x000fca0007ffe0ff */
[----:B--2---:R-:W-:-:S05]  /*1580*/  @!P0 IMAD.WIDE R26, R31, 0x4, R26 ;  /* 0x000000041f1a8825 */ /* 0x004fca00078e021a */
[----:B------:R-:W2:Y:S02]  /*1590*/  @!P0 LDG.E R28, desc[UR6][R26.64] ;  /* 0x000000061a1c8981 */ /* 0x000ea4000c1e1900 */
[----:B--2---:R-:W-:-:S05]  /*15a0*/  @!P0 VIADD R31, R28, 0xffffffff ;  /* 0xffffffff1c1f8836 */ /* 0x004fca0000000000 */
[----:B------:R2:W-:Y:S04]  /*15b0*/  @!P0 STG.E desc[UR6][R26.64], R31 ;  /* 0x0000001f1a008986 */ /* 0x0005e8000c101906 */
[----:B------:R-:W3:Y:S02]  /*15c0*/  LDG.E R28, desc[UR6][R10.64+0x8] ;  /* 0x000008060a1c7981 */ /* 0x000ee4000c1e1900 */
[----:B---3--:R-:W-:-:S04]  /*15d0*/  ISETP.NE.AND P0, PT, R28, R17, PT ;  /* 0x000000111c00720c */ /* 0x008fc80003f05270 */
[----:B------:R-:W-:-:S13]  /*15e0*/  ISETP.LT.OR P0, PT, R28, RZ, !P0 ;  /* 0x000000ff1c00720c */ /* 0x000fda0004701670 */
[----:B0-----:R-:W0:Y:S01]  /*15f0*/  @!P0 LDC.64 R24, c[0x0][0x3f0] ;  /* 0x0000fc00ff188b82 */ /* 0x001e220000000a00 */
[----:B------:R-:W-:-:S04]  /*1600*/  @!P0 IMAD.IADD R29, R14, 0x1, R28 ;  /* 0x000000010e1d8824 */ /* 0x000fc800078e021c */
[----:B0-----:R-:W-:-:S05]  /*1610*/  @!P0 IMAD.WIDE R24, R29, 0x4, R24 ;  /* 0x000000041d188825 */ /* 0x001fca00078e0218 */
[----:B------:R-:W3:Y:S02]  /*1620*/  @!P0 LDG.E R28, desc[UR6][R24.64] ;  /* 0x00000006181c8981 */ /* 0x000ee4000c1e1900 */
[----:B---3--:R-:W-:-:S05]  /*1630*/  @!P0 VIADD R29, R28, 0xffffffff ;  /* 0xffffffff1c1d8836 */ /* 0x008fca0000000000 */
[----:B------:R2:W-:Y:S04]  /*1640*/  @!P0 STG.E desc[UR6][R24.64], R29 ;  /* 0x0000001d18008986 */ /* 0x0005e8000c101906 */
[----:B------:R-:W3:Y:S01]  /*1650*/  LDG.E R28, desc[UR6][R10.64+0xc] ;  /* 0x00000c060a1c7981 */ /* 0x000ee2000c1e1900 */
[----:B------:R-:W-:Y:S01]  /*1660*/  VIADD R18, R18, 0x4 ;  /* 0x0000000412127836 */ /* 0x000fe20000000000 */
[----:B------:R-:W-:Y:S04]  /*1670*/  BSSY.RECONVERGENT B3, `(.L_x_30) ;  /* 0x000000a000037945 */ /* 0x000fe80003800200 */
[----:B------:R-:W-:-:S02]  /*1680*/  ISETP.NE.AND P2, PT, R18, R20, PT ;  /* 0x000000141200720c */ /* 0x000fc40003f45270 */
[----:B---3--:R-:W-:-:S04]  /*1690*/  ISETP.NE.AND P0, PT, R28, R17, PT ;  /* 0x000000111c00720c */ /* 0x008fc80003f05270 */
[----:B------:R-:W-:-:S13]  /*16a0*/  ISETP.LT.OR P0, PT, R28, RZ, !P0 ;  /* 0x000000ff1c00720c */ /* 0x000fda0004701670 */
[----:B--2---:R-:W-:Y:S05]  /*16b0*/  @P0 BRA `(.L_x_31) ;  /* 0x0000000000140947 */ /* 0x004fea0003800000 */
[----:B------:R-:W-:-:S04]  /*16c0*/  IMAD.IADD R11, R14, 0x1, R28 ;  /* 0x000000010e0b7824 */ /* 0x000fc800078e021c */
[----:B-1----:R-:W-:-:S05]  /*16d0*/  IMAD.WIDE R10, R11, 0x4, R8 ;  /* 0x000000040b0a7825 */ /* 0x002fca00078e0208 */
[----:B------:R-:W2:Y:S02]  /*16e0*/  LDG.E R24, desc[UR6][R10.64] ;  /* 0x000000060a187981 */ /* 0x000ea4000c1e1900 */
[----:B--2---:R-:W-:-:S05]  /*16f0*/  VIADD R25, R24, 0xffffffff ;  /* 0xffffffff18197836 */ /* 0x004fca0000000000 */
[----:B------:R0:W-:Y:S02]  /*1700*/  STG.E desc[UR6][R10.64], R25 ;  /* 0x000000190a007986 */ /* 0x0001e4000c101906 */
.L_x_31:
[----:B------:R-:W-:Y:S05]  /*1710*/  BSYNC.RECONVERGENT B3 ;  /* 0x0000000000037941 */ /* 0x000fea0003800200 */
.L_x_30:
[----:B------:R-:W-:Y:S05]  /*1720*/  @P2 BRA `(.L_x_32) ;  /* 0xfffffffc00542947 */ /* 0x000fea000383ffff */
.L_x_29:
[----:B------:R-:W-:Y:S05]  /*1730*/  BSYNC.RECONVERGENT B2 ;  /* 0x0000000000027941 */ /* 0x000fea0003800200 */
.L_x_28:
[----:B------:R-:W-:-:S13]  /*1740*/  ISETP.NE.AND P0, PT, R22, RZ, PT ;  /* 0x000000ff1600720c */ /* 0x000fda0003f05270 */
[----:B------:R-:W-:Y:S05]  /*1750*/  @!P0 BRA `(.L_x_9) ;  /* 0x0000000c00248947 */ /* 0x000fea0003800000 */
[----:B-1----:R-:W1:Y:S01]  /*1760*/  LDC.64 R6, c[0x0][0x3d0] ;  /* 0x0000f400ff067b82 */ /* 0x002e620000000a00 */
[----:B------:R-:W-:-:S04]  /*1770*/  IMAD.IADD R3, R3, 0x1, R20 ;  /* 0x0000000103037824 */ /* 0x000fc800078e0214 */
[----:B-1----:R-:W-:-:S05]  /*1780*/  IMAD.WIDE R6, R3, 0x4, R6 ;  /* 0x0000000403067825 */ /* 0x002fca00078e0206 */
[----:B------:R-:W2:Y:S01]  /*1790*/  LDG.E R3, desc[UR6][R6.64] ;  /* 0x0000000606037981 */ /* 0x000ea2000c1e1900 */
[----:B------:R-:W-:Y:S01]  /*17a0*/  BSSY.RECONVERGENT B2, `(.L_x_33) ;  /* 0x000000b000027945 */ /* 0x000fe20003800200 */
[----:B------:R-:W-:Y:S02]  /*17b0*/  ISETP.NE.AND P2, PT, R22, 0x1, PT ;  /* 0x000000011600780c */ /* 0x000fe40003f45270 */
[----:B--2---:R-:W-:-:S04]  /*17c0*/  ISETP.NE.AND P0, PT, R3, R17, PT ;  /* 0x000000110300720c */ /* 0x004fc80003f05270 */
[----:B------:R-:W-:-:S13]  /*17d0*/  ISETP.LT.OR P0, PT, R3, RZ, !P0 ;  /* 0x000000ff0300720c */ /* 0x000fda0004701670 */
[----:B------:R-:W-:Y:S05]  /*17e0*/  @P0 BRA `(.L_x_34) ;  /* 0x0000000000180947 */ /* 0x000fea0003800000 */
[----:B------:R-:W1:Y:S01]  /*17f0*/  LDC.64 R8, c[0x0][0x3f0] ;  /* 0x0000fc00ff087b82 */ /* 0x000e620000000a00 */
[----:B------:R-:W-:-:S04]  /*1800*/  IMAD.IADD R3, R14, 0x1, R3 ;  /* 0x000000010e037824 */ /* 0x000fc800078e0203 */
[----:B-1----:R-:W-:-:S05]  /*1810*/  IMAD.WIDE R8, R3, 0x4, R8 ;  /* 0x0000000403087825 */ /* 0x002fca00078e0208 */
[----:B------:R-:W2:Y:S02]  /*1820*/  LDG.E R3, desc[UR6][R8.64] ;  /* 0x0000000608037981 */ /* 0x000ea4000c1e1900 */
[----:B--2---:R-:W-:-:S05]  /*1830*/  IADD3 R3, PT, PT, R3, -0x1, RZ ;  /* 0xffffffff03037810 */ /* 0x004fca0007ffe0ff */
[----:B------:R1:W-:Y:S02]  /*1840*/  STG.E desc[UR6][R8.64], R3 ;  /* 0x0000000308007986 */ /* 0x0003e4000c101906 */
.L_x_34:
[----:B------:R-:W-:Y:S05]  /*1850*/  BSYNC.RECONVERGENT B2 ;  /* 0x0000000000027941 */ /* 0x000fea0003800200 */
.L_x_33:
[----:B------:R-:W-:Y:S05]  /*1860*/  @!P2 BRA `(.L_x_9) ;  /* 0x0000000800e0a947 */ /* 0x000fea0003800000 */
[----:B-1----:R-:W2:Y:S01]  /*1870*/  LDG.E R3, desc[UR6][R6.64+0x4] ;  /* 0x0000040606037981 */ /* 0x002ea2000c1e1900 */
        /* <DEDUP_REMOVED lines=9> */
[----:B--2---:R-:W-:-:S05]  /*1910*/  VIADD R3, R3, 0xffffffff ;  /* 0xffffffff03037836 */ /* 0x004fca0000000000 */
[----:B------:R1:W-:Y:S02]  /*1920*/  STG.E desc[UR6][R8.64], R3 ;  /* 0x0000000308007986 */ /* 0x0003e4000c101906 */
.L_x_36:
[----:B------:R-:W-:Y:S05]  /*1930*/  BSYNC.RECONVERGENT B2 ;  /* 0x0000000000027941 */ /* 0x000fea0003800200 */
.L_x_35:
[----:B------:R-:W-:Y:S05]  /*1940*/  @!P2 BRA `(.L_x_9) ;  /* 0x0000000800a8a947 */ /* 0x000fea0003800000 */
[----:B-1----:R-:W2:Y:S02]  /*1950*/  LDG.E R3, desc[UR6][R6.64+0x8] ;  /* 0x0000080606037981 */ /* 0x002ea4000c1e1900 */
        /* <DEDUP_REMOVED lines=8> */
[----:B------:R2:W-:Y:S01]  /*19e0*/  STG.E desc[UR6][R6.64], R3 ;  /* 0x0000000306007986 */ /* 0x0005e2000c101906 */
[----:B------:R-:W-:Y:S05]  /*19f0*/  BRA `(.L_x_9) ;  /* 0x00000008007c7947 */ /* 0x000fea0003800000 */
.L_x_8:
[----:B------:R-:W0:Y:S02]  /*1a00*/  LDC.64 R6, c[0x0][0x3a0] ;  /* 0x0000e800ff067b82 */ /* 0x000e240000000a00 */
[----:B0-----:R-:W-:-:S05]  /*1a10*/  IMAD.WIDE R6, R25, 0x4, R6 ;  /* 0x0000000419067825 */ /* 0x001fca00078e0206 */
[----:B------:R-:W2:Y:S02]  /*1a20*/  LDG.E R8, desc[UR6][R6.64] ;  /* 0x0000000606087981 */ /* 0x000ea4000c1e1900 */
[----:B--2---:R-:W-:-:S05]  /*1a30*/  IMAD R11, R8, 0x4, R21 ;  /* 0x00000004080b7824 */ /* 0x004fca00078e0215 */
[----:B------:R-:W0:Y:S02]  /*1a40*/  LDS R9, [R11] ;  /* 0x000000000b097984 */ /* 0x000e240000000800 */
[----:B0-----:R-:W-:-:S13]  /*1a50*/  ISETP.NE.AND P0, PT, R9, R2, PT ;  /* 0x000000020900720c */ /* 0x001fda0003f05270 */
[----:B------:R-:W-:Y:S05]  /*1a60*/  @!P0 BRA `(.L_x_9) ;  /* 0x0000000800608947 */ /* 0x000fea0003800000 */
[----:B------:R-:W0:Y:S01]  /*1a70*/  S2UR UR5, SR_CgaCtaId ;  /* 0x00000000000579c3 */ /* 0x000e220000008800 */
[----:B------:R-:W-:Y:S01]  /*1a80*/  UMOV UR4, 0x400 ;  /* 0x0000040000047882 */ /* 0x000fe20000000000 */
[----:B------:R-:W-:Y:S01]  /*1a90*/  IMAD R7, R0, 0x4, R19 ;  /* 0x0000000400077824 */ /* 0x000fe200078e0213 */
[----:B-----5:R-:W-:Y:S01]  /*1aa0*/  ISETP.GE.AND P0, PT, R18, 0x1, PT ;  /* 0x000000011200780c */ /* 0x020fe20003f06270 */
[----:B0-----:R-:W-:-:S09]  /*1ab0*/  ULEA UR4, UR5, UR4, 0x18 ;  /* 0x0000000405047291 */ /* 0x001fd2000f8ec0ff */
[----:B------:R-:W0:Y:S02]  /*1ac0*/  LDS R6, [UR4+0xc] ;  /* 0x00000c04ff067984 */ /* 0x000e240008000800 */
[C---:B0-----:R-:W-:Y:S02]  /*1ad0*/  VIADD R9, R6.reuse, 0x1 ;  /* 0x0000000106097836 */ /* 0x041fe40000000000 */
[----:B------:R-:W-:-:S03]  /*1ae0*/  IMAD R7, R6, 0x4, R7 ;  /* 0x0000000406077824 */ /* 0x000fc600078e0207 */
[----:B------:R0:W-:Y:S04]  /*1af0*/  STS [UR4+0xc], R9 ;  /* 0x00000c09ff007988 */ /* 0x0001e80008000804 */
[----:B------:R0:W-:Y:S04]  /*1b00*/  STS [R7], R8 ;  /* 0x0000000807007388 */ /* 0x0001e80000000800 */
[----:B------:R0:W-:Y:S01]  /*1b10*/  STS [R11], R2 ;  /* 0x000000020b007388 */ /* 0x0001e20000000800 */
[----:B------:R-:W-:Y:S05]  /*1b20*/  @!P0 BRA `(.L_x_9) ;  /* 0x0000000800308947 */ /* 0x000fea0003800000 */
[----:B0-----:R-:W0:Y:S01]  /*1b30*/  LDC.64 R10, c[0x0][0x3f8] ;  /* 0x0000fe00ff0a7b82 */ /* 0x001e220000000a00 */
[----:B------:R-:W-:Y:S01]  /*1b40*/  ISETP.GE.U32.AND P0, PT, R18, 0x4, PT ;  /* 0x000000041200780c */ /* 0x000fe20003f06070 */
[----:B------:R-:W-:Y:S01]  /*1b50*/  IMAD R7, R0, R8, R17 ;  /* 0x0000000800077224 */ /* 0x000fe200078e0211 */
[----:B------:R-:W-:Y:S01]  /*1b60*/  BSSY.RECONVERGENT B2, `(.L_x_37) ;  /* 0x000004f000027945 */ /* 0x000fe20003800200 */
[----:B------:R-:W-:Y:S01]  /*1b70*/  HFMA2 R20, -RZ, RZ, 0, 0 ;  /* 0x00000000ff147431 */ /* 0x000fe200000001ff */
[----:B------:R-:W-:Y:S01]  /*1b80*/  LOP3.LUT R22, R18, 0x3, RZ, 0xc0, !PT ;  /* 0x0000000312167812 */ /* 0x000fe200078ec0ff */
[----:B0-----:R-:W-:-:S08]  /*1b90*/  IMAD.WIDE R10, R7, 0x4, R10 ;  /* 0x00000004070a7825 */ /* 0x001fd000078e020a */
[----:B------:R-:W-:Y:S05]  /*1ba0*/  @!P0 BRA `(.L_x_38) ;  /* 0x0000000400288947 */ /* 0x000fea0003800000 */
[----:B------:R-:W0:Y:S01]  /*1bb0*/  LDC.64 R8, c[0x0][0x3d0] ;  /* 0x0000f400ff087b82 */ /* 0x000e220000000a00 */
[----:B------:R-:W-:Y:S01]  /*1bc0*/  LOP3.LUT R20, R18, 0x7ffffffc, RZ, 0xc0, !PT ;  /* 0x7ffffffc12147812 */ /* 0x000fe200078ec0ff */
[----:B------:R-:W-:-:S06]  /*1bd0*/  IMAD.MOV.U32 R18, RZ, RZ, RZ ;  /* 0x000000ffff127224 */ /* 0x000fcc00078e00ff */
[----:B------:R-:W1:Y:S02]  /*1be0*/  LDC.64 R6, c[0x0][0x3e8] ;  /* 0x0000fa00ff067b82 */ /* 0x000e640000000a00 */
.L_x_47:
[----:B------:R-:W-:-:S04]  /*1bf0*/  IMAD.IADD R27, R3, 0x1, R18 ;  /* 0x00000001031b7824 */ /* 0x000fc800078e0212 */
[----:B0-----:R-:W-:-:S05]  /*1c00*/  IMAD.WIDE R24, R27, 0x4, R8 ;  /* 0x000000041b187825 */ /* 0x001fca00078e0208 */
[----:B------:R-:W2:Y:S01]  /*1c10*/  LDG.E R26, desc[UR6][R24.64] ;  /* 0x00000006181a7981 */ /* 0x000ea2000c1e1900 */
[----:B------:R-:W-:Y:S01]  /*1c20*/  VIADD R18, R18, 0x4 ;  /* 0x0000000412127836 */ /* 0x000fe20000000000 */
[----:B------:R-:W-:Y:S04]  /*1c30*/  BSSY.RECONVERGENT B3, `(.L_x_39) ;  /* 0x0000010000037945 */ /* 0x000fe80003800200 */
[----:B------:R-:W-:Y:S02]  /*1c40*/  ISETP.NE.AND P0, PT, R18, R20, PT ;  /* 0x000000141200720c */ /* 0x000fe40003f05270 */
[----:B--2---:R-:W-:Y:S01]  /*1c50*/  ISETP.NE.AND P2, PT, R26, R17, PT ;  /* 0x000000111a00720c */ /* 0x004fe20003f45270 */
[----:B-1----:R-:W-:-:S12]  /*1c60*/  IMAD.WIDE R26, R27, 0x4, R6 ;  /* 0x000000041b1a7825 */ /* 0x002fd800078e0206 */
[----:B------:R-:W-:Y:S05]  /*1c70*/  @P2 BRA `(.L_x_40) ;  /* 0x00000000002c2947 */ /* 0x000fea0003800000 */
[----:B------:R-:W2:Y:S02]  /*1c80*/  LDG.E R28, desc[UR6][R26.64] ;  /* 0x000000061a1c7981 */ /* 0x000ea4000c1e1900 */
[----:B--2---:R-:W-:-:S13]  /*1c90*/  ISETP.NE.AND P2, PT, R28, 0x1, PT ;  /* 0x000000011c00780c */ /* 0x004fda0003f45270 */
[----:B------:R-:W-:Y:S05]  /*1ca0*/  @P2 BRA `(.L_x_40) ;  /* 0x0000000000202947 */ /* 0x000fea0003800000 */
[----:B------:R-:W2:Y:S02]  /*1cb0*/  LDG.E R28, desc[UR6][R10.64] ;  /* 0x000000060a1c7981 */ /* 0x000ea4000c1e1900 */
[----:B--2---:R-:W-:-:S13]  /*1cc0*/  ISETP.NE.AND P2, PT, R28, 0x1, PT ;  /* 0x000000011c00780c */ /* 0x004fda0003f45270 */
[----:B------:R-:W-:Y:S05]  /*1cd0*/  @P2 BRA `(.L_x_40) ;  /* 0x0000000000142947 */ /* 0x000fea0003800000 */
[----:B------:R-:W0:Y:S01]  /*1ce0*/  S2UR UR5, SR_CgaCtaId ;  /* 0x00000000000579c3 */ /* 0x000e220000008800 */
[----:B------:R-:W-:Y:S02]  /*1cf0*/  UMOV UR4, 0x400 ;  /* 0x0000040000047882 */ /* 0x000fe40000000000 */
[----:B------:R-:W-:-:S04]  /*1d00*/  UIADD3 UR4, UPT, UPT, UR4, 0x10, URZ ;  /* 0x0000001004047890 */ /* 0x000fc8000fffe0ff */
[----:B0-----:R-:W-:-:S09]  /*1d10*/  ULEA UR4, UR5, UR4, 0x18 ;  /* 0x0000000405047291 */ /* 0x001fd2000f8ec0ff */
[----:B------:R-:W-:Y:S03]  /*1d20*/  ATOMS.POPC.INC.32 RZ, [UR4] ;  /* 0x00000000ffff7f8c */ /* 0x000fe6000d800004 */
.L_x_40:
[----:B------:R-:W-:Y:S05]  /*1d30*/  BSYNC.RECONVERGENT B3 ;  /* 0x0000000000037941 */ /* 0x000fea0003800200 */
.L_x_39:
[----:B------:R-:W2:Y:S01]  /*1d40*/  LDG.E R28, desc[UR6][R24.64+0x4] ;  /* 0x00000406181c7981 */ /* 0x000ea2000c1e1900 */
[----:B------:R-:W-:Y:S01]  /*1d50*/  BSSY.RECONVERGENT B3, `(.L_x_41) ;  /* 0x000000e000037945 */ /* 0x000fe20003800200 */
[----:B--2---:R-:W-:-:S13]  /*1d60*/  ISETP.NE.AND P2, PT, R28, R17, PT ;  /* 0x000000111c00720c */ /* 0x004fda0003f45270 */
        /* <DEDUP_REMOVED lines=12> */
.L_x_42:
[----:B------:R-:W-:Y:S05]  /*1e30*/  BSYNC.RECONVERGENT B3 ;  /* 0x0000000000037941 */ /* 0x000fea0003800200 */
.L_x_41:
        /* <DEDUP_REMOVED lines=15> */
.L_x_44:
[----:B------:R-:W-:Y:S05]  /*1f30*/  BSYNC.RECONVERGENT B3 ;  /* 0x0000000000037941 */ /* 0x000fea0003800200 */
.L_x_43:
        /* <DEDUP_REMOVED lines=15> */
.L_x_46:
[----:B------:R-:W-:Y:S05]  /*2030*/  BSYNC.RECONVERGENT B3 ;  /* 0x0000000000037941 */ /* 0x000fea0003800200 */
.L_x_45:
[----:B------:R-:W-:Y:S05]  /*2040*/  @P0 BRA `(.L_x_47) ;  /* 0xfffffff800e80947 */ /* 0x000fea000383ffff */
.L_x_38:
[----:B------:R-:W-:Y:S05]  /*2050*/  BSYNC.RECONVERGENT B2 ;  /* 0x0000000000027941 */ /* 0x000fea0003800200 */
.L_x_37:
[----:B------:R-:W-:-:S13]  /*2060*/  ISETP.NE.AND P0, PT, R22, RZ, PT ;  /* 0x000000ff1600720c */ /* 0x000fda0003f05270 */
[----:B------:R-:W-:Y:S05]  /*2070*/  @!P0 BRA `(.L_x_9) ;  /* 0x0000000000dc8947 */ /* 0x000fea0003800000 */
[----:B------:R-:W0:Y:S01]  /*2080*/  LDC.64 R6, c[0x0][0x3d0] ;  /* 0x0000f400ff067b82 */ /* 0x000e220000000a00 */
[----:B------:R-:W-:-:S07]  /*2090*/  IMAD.IADD R3, R3, 0x1, R20 ;  /* 0x0000000103037824 */ /* 0x000fce00078e0214 */
[----:B------:R-:W1:Y:S01]  /*20a0*/  LDC.64 R8, c[0x0][0x3e8] ;  /* 0x0000fa00ff087b82 */ /* 0x000e620000000a00 */
[----:B0-----:R-:W-:-:S05]  /*20b0*/  IMAD.WIDE R6, R3, 0x4, R6 ;  /* 0x0000000403067825 */ /* 0x001fca00078e0206 */
[----:B------:R-:W2:Y:S01]  /*20c0*/  LDG.E R18, desc[UR6][R6.64] ;  /* 0x0000000606127981 */ /* 0x000ea2000c1e1900 */
[----:B------:R-:W-:Y:S01]  /*20d0*/  BSSY.RECONVERGENT B2, `(.L_x_48) ;  /* 0x000000f000027945 */ /* 0x000fe20003800200 */
[----:B-1----:R-:W-:Y:S01]  /*20e0*/  IMAD.WIDE R8, R3, 0x4, R8 ;  /* 0x0000000403087825 */ /* 0x002fe200078e0208 */
        /* <DEDUP_REMOVED lines=13> */
.L_x_49:
[----:B------:R-:W-:Y:S05]  /*21c0*/  BSYNC.RECONVERGENT B2 ;  /* 0x0000000000027941 */ /* 0x000fea0003800200 */
.L_x_48:
[----:B------:R-:W-:-:S13]  /*21d0*/  ISETP.NE.AND P0, PT, R22, 0x1, PT ;  /* 0x000000011600780c */ /* 0x000fda0003f05270 */
[----:B------:R-:W-:Y:S05]  /*21e0*/  @!P0 BRA `(.L_x_9) ;  /* 0x0000000000808947 */ /* 0x000fea0003800000 */
        /* <DEDUP_REMOVED lines=15> */
.L_x_51:
[----:B------:R-:W-:Y:S05]  /*22e0*/  BSYNC.RECONVERGENT B2 ;  /* 0x0000000000027941 */ /* 0x000fea0003800200 */
.L_x_50:
[----:B------:R-:W-:-:S13]  /*22f0*/  ISETP.NE.AND P0, PT, R22, 0x2, PT ;  /* 0x000000021600780c */ /* 0x000fda0003f05270 */
[----:B------:R-:W-:Y:S05]  /*2300*/  @!P0 BRA `(.L_x_9) ;  /* 0x0000000000388947 */ /* 0x000fea0003800000 */
[----:B------:R-:W2:Y:S02]  /*2310*/  LDG.E R6, desc[UR6][R6.64+0x8] ;  /* 0x0000080606067981 */ /* 0x000ea4000c1e1900 */
        /* <DEDUP_REMOVED lines=13> */
.L_x_9:
[----:B------:R-:W-:Y:S05]  /*23f0*/  BSYNC.RECONVERGENT B0 ;  /* 0x0000000000007941 */ /* 0x000fea0003800200 */
.L_x_7:
[----:B------:R-:W-:Y:S05]  /*2400*/  @!P1 BRA `(.L_x_52) ;  /* 0xffffffe000b49947 */ /* 0x000fea000383ffff */
.L_x_6:
[----:B------:R-:W-:Y:S05]  /*2410*/  BSYNC.RECONVERGENT B1 ;  /* 0x0000000000017941 */ /* 0x000fea0003800200 */
.L_x_5:
[----:B------:R-:W3:Y:S01]  /*2420*/  S2UR UR5, SR_CgaCtaId ;  /* 0x00000000000579c3 */ /* 0x000ee20000008800 */
[----:B------:R-:W-:Y:S02]  /*2430*/  UMOV UR4, 0x400 ;  /* 0x0000040000047882 */ /* 0x000fe40000000000 */
[----:B---3--:R-:W-:-:S09]  /*2440*/  ULEA UR4, UR5, UR4, 0x18 ;  /* 0x0000000405047291 */ /* 0x008fd2000f8ec0ff */
[----:B-12--5:R-:W1:Y:S02]  /*2450*/  LDS R3, [UR4+0x10] ;  /* 0x00001004ff037984 */ /* 0x026e640008000800 */
[----:B-1----:R-:W-:-:S13]  /*2460*/  ISETP.GE.AND P0, PT, R3, 0x1, PT ;  /* 0x000000010300780c */ /* 0x002fda0003f06270 */
[----:B------:R-:W-:Y:S05]  /*2470*/  @!P0 BRA `(.L_x_53) ;  /* 0x0000000400348947 */ /* 0x000fea0003800000 */
[----:B0-----:R-:W0:Y:S02]  /*2480*/  LDC.64 R6, c[0x0][0x400] ;  /* 0x00010000ff067b82 */ /* 0x001e240000000a00 */
[----:B0-----:R-:W2:Y:S01]  /*2490*/  LDG.E R7, desc[UR6][R6.64] ;  /* 0x0000000606077981 */ /* 0x001ea2000c1e1900 */
[----:B------:R-:W-:Y:S01]  /*24a0*/  BSSY B0, `(.L_x_53) ;  /* 0x000004a000007945 */ /* 0x000fe20003800000 */
[----:B--2---:R-:W-:-:S13]  /*24b0*/  ISETP.GE.AND P0, PT, R12, R7, PT ;  /* 0x000000070c00720c */ /* 0x004fda0003f06270 */
[----:B------:R-:W-:Y:S05]  /*24c0*/  @P0 BRA `(.L_x_54) ;  /* 0x00000004001c0947 */ /* 0x000fea0003800000 */
[----:B------:R-:W0:Y:S01]  /*24d0*/  LDS R6, [UR4+0x4] ;  /* 0x00000404ff067984 */ /* 0x000e220008000800 */
[----:B------:R-:W-:-:S07]  /*24e0*/  IMAD.MOV.U32 R9, RZ, RZ, R12 ;  /* 0x000000ffff097224 */ /* 0x000fce00078e000c */
.L_x_61:
[----:B------:R-:W-:-:S13]  /*24f0*/  ISETP.GE.AND P0, PT, R9, R7, PT ;  /* 0x000000070900720c */ /* 0x000fda0003f06270 */
[----:B0-----:R-:W-:Y:S05]  /*2500*/  @P0 BRA `(.L_x_54) ;  /* 0x00000004000c0947 */ /* 0x001fea0003800000 */
[----:B0-----:R-:W-:Y:S01]  /*2510*/  ISETP.NE.AND P0, PT, R9, R6, PT ;  /* 0x000000060900720c */ /* 0x001fe20003f05270 */
[----:B------:R-:W-:-:S12]  /*2520*/  BSSY B1, `(.L_x_55) ;  /* 0x000003e000017945 */ /* 0x000fd80003800000 */
[----:B------:R-:W-:Y:S05]  /*2530*/  @!P0 BRA `(.L_x_56) ;  /* 0x0000000000f08947 */ /* 0x000fea0003800000 */
[----:B------:R-:W0:Y:S01]  /*2540*/  S2R R11, SR_CgaCtaId ;  /* 0x00000000000b7919 */ /* 0x000e220000008800 */
[----:B------:R-:W-:Y:S02]  /*2550*/  MOV R8, 0x400 ;  /* 0x0000040000087802 */ /* 0x000fe40000000f00 */
[----:B------:R-:W-:Y:S02]  /*2560*/  MOV R10, 0x400 ;  /* 0x00000400000a7802 */ /* 0x000fe40000000f00 */
[C---:B0-----:R-:W-:Y:S02]  /*2570*/  LEA R20, R11.reuse, R8, 0x18 ;  /* 0x000000080b147211 */ /* 0x041fe400078ec0ff */
[----:B------:R-:W-:-:S03]  /*2580*/  LEA R10, R11, R10, 0x18 ;  /* 0x0000000a0b0a7211 */ /* 0x000fc600078ec0ff */
[----:B------:R-:W0:Y:S02]  /*2590*/  LDS R8, [R20+0x8] ;  /* 0x0000080014087984 */ /* 0x000e240000000800 */
[----:B0-----:R-:W-:Y:S01]  /*25a0*/  ISETP.GE.AND P0, PT, R8, 0x1, PT ;  /* 0x000000010800780c */ /* 0x001fe20003f06270 */
[----:B------:R-:W-:-:S12]  /*25b0*/  IMAD.MOV.U32 R8, RZ, RZ, R3 ;  /* 0x000000ffff087224 */ /* 0x000fd800078e0003 */
[----:B------:R-:W-:Y:S05]  /*25c0*/  @!P0 BRA `(.L_x_57) ;  /* 0x0000000000588947 */ /* 0x000fea0003800000 */
[----:B------:R-:W-:Y:S01]  /*25d0*/  BSSY B2, `(.L_x_57) ;  /* 0x0000015000027945 */ /* 0x000fe20003800000 */
[----:B------:R-:W-:Y:S02]  /*25e0*/  IMAD R18, R0, R9, RZ ;  /* 0x0000000900127224 */ /* 0x000fe400078e02ff */
[----:B------:R-:W-:Y:S02]  /*25f0*/  IMAD.MOV.U32 R16, RZ, RZ, RZ ;  /* 0x000000ffff107224 */ /* 0x000fe400078e00ff */
[----:B------:R-:W-:-:S07]  /*2600*/  IMAD.MOV.U32 R8, RZ, RZ, R3 ;  /* 0x000000ffff087224 */ /* 0x000fce00078e0003 */
.L_x_58:
[----:B------:R-:W-:Y:S01]  /*2610*/  LEA R11, R16, R19, 0x2 ;  /* 0x00000013100b7211 */ /* 0x000fe200078e10ff */
[----:B------:R-:W-:Y:S05]  /*2620*/  LDS R17, [R20+0x8] ;  /* 0x0000080014117984 */ /* 0x000fea0000000800 */
[----:B------:R-:W0:Y:S02]  /*2630*/  LDS R11, [R11] ;  /* 0x000000000b0b7984 */ /* 0x000e240000000800 */
[----:B0-----:R-:W-:-:S04]  /*2640*/  ISETP.NE.AND P0, PT, R11, R9, PT ;  /* 0x000000090b00720c */ /* 0x001fc80003f05270 */
[----:B------:R-:W-:-:S13]  /*2650*/  ISETP.LT.OR P0, PT, R11, RZ, !P0 ;  /* 0x000000ff0b00720c */ /* 0x000fda0004701670 */
[----:B------:R-:W0:Y:S01]  /*2660*/  @!P0 LDC.64 R14, c[0x0][0x3f8] ;  /* 0x0000fe00ff0e8b82 */ /* 0x000e220000000a00 */
[----:B------:R-:W-:-:S04]  /*2670*/  @!P0 IMAD.IADD R13, R18, 0x1, R11 ;  /* 0x00000001120d8824 */ /* 0x000fc800078e020b */
[----:B0-----:R-:W-:-:S06]  /*2680*/  @!P0 IMAD.WIDE R14, R13, 0x4, R14 ;  /* 0x000000040d0e8825 */ /* 0x001fcc00078e020e */
[----:B------:R-:W2:Y:S01]  /*2690*/  @!P0 LDG.E R14, desc[UR6][R14.64] ;  /* 0x000000060e0e8981 */ /* 0x000ea2000c1e1900 */
[----:B------:R-:W-:Y:S01]  /*26a0*/  VIADD R16, R16, 0x1 ;  /* 0x0000000110107836 */ /* 0x000fe20000000000 */
[----:B------:R-:W-:Y:S05]  /*26b0*/  YIELD ;  /* 0x0000000000007946 */ /* 0x000fea0003800000 */
[----:B------:R-:W-:Y:S01]  /*26c0*/  @!P0 VIADD R13, R8, 0xffffffff ;  /* 0xffffffff080d8836 */ /* 0x000fe20000000000 */
[----:B--2---:R-:W-:-:S13]  /*26d0*/  ISETP.NE.AND P1, PT, R14, RZ, !P0 ;  /* 0x000000ff0e00720c */ /* 0x004fda0004725270 */
[----:B------:R-:W-:Y:S01]  /*26e0*/  @P1 IMAD.MOV R13, RZ, RZ, R8 ;  /* 0x000000ffff0d1224 */ /* 0x000fe200078e0208 */
[----:B------:R-:W-:-:S03]  /*26f0*/  ISETP.GE.AND P1, PT, R16, R17, PT ;  /* 0x000000111000720c */ /* 0x000fc60003f26270 */
[----:B------:R-:W-:-:S10]  /*2700*/  @!P0 IMAD.MOV.U32 R8, RZ, RZ, R13 ;  /* 0x000000ffff088224 */ /* 0x000fd400078e000d */
[----:B------:R-:W-:Y:S05]  /*2710*/  @!P1 BRA `(.L_x_58) ;  /* 0xfffffffc00bc9947 */ /* 0x000fea000383ffff */
[----:B------:R-:W-:Y:S05]  /*2720*/  BSYNC B2 ;  /* 0x0000000000027941 */ /* 0x000fea0003800000 */
.L_x_57:
[----:B------:R-:W0:Y:S02]  /*2730*/  LDS R11, [R10+0xc] ;  /* 0x00000c000a0b7984 */ /* 0x000e240000000800 */
[----:B0-----:R-:W-:-:S13]  /*2740*/  ISETP.GE.AND P0, PT, R11, 0x1, PT ;  /* 0x000000010b00780c */ /* 0x001fda0003f06270 */
[----:B------:R-:W-:Y:S05]  /*2750*/  @!P0 BRA `(.L_x_59) ;  /* 0x0000000000508947 */ /* 0x000fea0003800000 */
[----:B------:R-:W-:Y:S01]  /*2760*/  BSSY B2, `(.L_x_59) ;  /* 0x0000013000027945 */ /* 0x000fe20003800000 */
[----:B------:R-:W-:Y:S02]  /*2770*/  IMAD.MOV.U32 R11, RZ, RZ, RZ ;  /* 0x000000ffff0b7224 */ /* 0x000fe400078e00ff */
[----:B------:R-:W-:-:S07]  /*2780*/  IMAD R20, R0, 0x4, R19 ;  /* 0x0000000400147824 */ /* 0x000fce00078e0213 */
.L_x_60:
[----:B------:R-:W-:Y:S01]  /*2790*/  IMAD R13, R11, 0x4, R20 ;  /* 0x000000040b0d7824 */ /* 0x000fe200078e0214 */
[----:B------:R-:W-:Y:S04]  /*27a0*/  LDS R18, [R10+0xc] ;  /* 0x00000c000a127984 */ /* 0x000fe80000000800 */
[----:B------:R-:W0:Y:S02]  /*27b0*/  LDS R16, [R13] ;  /* 0x000000000d107984 */ /* 0x000e240000000800 */
[----:B0-----:R-:W-:-:S13]  /*27c0*/  ISETP.NE.AND P0, PT, R16, R9, PT ;  /* 0x000000091000720c */ /* 0x001fda0003f05270 */
[----:B------:R-:W0:Y:S01]  /*27d0*/  @P0 LDC.64 R14, c[0x0][0x3f8] ;  /* 0x0000fe00ff0e0b82 */ /* 0x000e220000000a00 */
[----:B------:R-:W-:-:S04]  /*27e0*/  @P0 IMAD R17, R0, R16, R9 ;  /* 0x0000001000110224 */ /* 0x000fc800078e0209 */
[----:B0-----:R-:W-:-:S06]  /*27f0*/  @P0 IMAD.WIDE R14, R17, 0x4, R14 ;  /* 0x00000004110e0825 */ /* 0x001fcc00078e020e */
[----:B------:R-:W2:Y:S01]  /*2800*/  @P0 LDG.E R14, desc[UR6][R14.64] ;  /* 0x000000060e0e0981 */ /* 0x000ea2000c1e1900 */
[----:B------:R-:W-:Y:S01]  /*2810*/  VIADD R11, R11, 0x1 ;  /* 0x000000010b0b7836 */ /* 0x000fe20000000000 */
[----:B------:R-:W-:Y:S01]  /*2820*/  @P0 IADD3 R16, PT, PT, R8, -0x1, RZ ;  /* 0xffffffff08100810 */ /* 0x000fe20007ffe0ff */
[----:B------:R-:W-:Y:S05]  /*2830*/  YIELD ;  /* 0x0000000000007946 */ /* 0x000fea0003800000 */
[----:B--2---:R-:W-:-:S13]  /*2840*/  ISETP.NE.AND P1, PT, R14, RZ, P0 ;  /* 0x000000ff0e00720c */ /* 0x004fda0000725270 */
[----:B------:R-:W-:Y:S01]  /*2850*/  @P1 IMAD.MOV R16, RZ, RZ, R8 ;  /* 0x000000ffff101224 */ /* 0x000fe200078e0208 */
[----:B------:R-:W-:-:S03]  /*2860*/  ISETP.GE.AND P1, PT, R11, R18, PT ;  /* 0x000000120b00720c */ /* 0x000fc60003f26270 */
[----:B------:R-:W-:-:S10]  /*2870*/  @P0 IMAD.MOV.U32 R8, RZ, RZ, R16 ;  /* 0x000000ffff080224 */ /* 0x000fd400078e0010 */
[----:B------:R-:W-:Y:S05]  /*2880*/  @!P1 BRA `(.L_x_60) ;  /* 0xfffffffc00c09947 */ /* 0x000fea000383ffff */
[----:B------:R-:W-:Y:S05]  /*2890*/  BSYNC B2 ;  /* 0x0000000000027941 */ /* 0x000fea0003800000 */
.L_x_59:
[----:B------:R-:W0:Y:S01]  /*28a0*/  S2UR UR8, SR_CgaCtaId ;  /* 0x00000000000879c3 */ /* 0x000e220000008800 */
[----:B------:R-:W-:Y:S02]  /*28b0*/  UMOV UR5, 0x400 ;  /* 0x0000040000057882 */ /* 0x000fe40000000000 */
[----:B------:R-:W-:-:S04]  /*28c0*/  UIADD3 UR5, UPT, UPT, UR5, 0x20, URZ ;  /* 0x0000002005057890 */ /* 0x000fc8000fffe0ff */
[----:B0-----:R-:W-:-:S06]  /*28d0*/  ULEA UR5, UR8, UR5, 0x18 ;  /* 0x0000000508057291 */ /* 0x001fcc000f8ec0ff */
[----:B------:R-:W-:-:S05]  /*28e0*/  LEA R11, R9, UR5, 0x2 ;  /* 0x00000005090b7c11 */ /* 0x000fca000f8e10ff */
[----:B------:R0:W-:Y:S02]  /*28f0*/  STS [R11], R8 ;  /* 0x000000080b007388 */ /* 0x0001e40000000800 */
.L_x_56:
[----:B------:R-:W-:Y:S05]  /*2900*/  BSYNC B1 ;  /* 0x0000000000017941 */ /* 0x000fea0003800000 */
.L_x_55:
[----:B------:R-:W-:-:S05]  /*2910*/  VIADD R9, R9, 0x20 ;  /* 0x0000002009097836 */ /* 0x000fca0000000000 */
[----:B------:R-:W-:-:S13]  /*2920*/  ISETP.GE.AND P0, PT, R9, R7, PT ;  /* 0x000000070900720c */ /* 0x000fda0003f06270 */
[----:B------:R-:W-:Y:S05]  /*2930*/  @!P0 BRA `(.L_x_61) ;  /* 0xfffffff800ec8947 */ /* 0x000fea000383ffff */
.L_x_54:
[----:B------:R-:W-:Y:S05]  /*2940*/  BSYNC B0 ;  /* 0x0000000000007941 */ /* 0x000fea0003800000 */
.L_x_53:
[----:B0-----:R-:W0:Y:S01]  /*2950*/  LDC.64 R6, c[0x0][0x408] ;  /* 0x00010200ff067b82 */ /* 0x001e220000000a00 */
[----:B------:R-:W-:Y:S01]  /*2960*/  ISETP.GE.AND P0, PT, R0, 0x1, PT ;  /* 0x000000010000780c */ /* 0x000fe20003f06270 */
[----:B------:R-:W-:Y:S03]  /*2970*/  BSSY.RECONVERGENT B0, `(.L_x_62) ;  /* 0x0000070000007945 */ /* 0x000fe60003800200 */
[----:B------:R-:W-:Y:S01]  /*2980*/  ISETP.NE.OR P0, PT, R12, RZ, !P0 ;  /* 0x000000ff0c00720c */ /* 0x000fe20004705670 */
[----:B0-----:R-:W-:-:S12]  /*2990*/  IMAD.WIDE R6, R2, 0x4, R6 ;  /* 0x0000000402067825 */ /* 0x001fd800078e0206 */
[----:B------:R-:W-:Y:S05]  /*29a0*/  @P0 BRA `(.L_x_63) ;  /* 0x0000000400b00947 */ /* 0x000fea0003800000 */
[C---:B------:R-:W-:Y:S01]  /*29b0*/  ISETP.GE.U32.AND P1, PT, R0.reuse, 0x8, PT ;  /* 0x000000080000780c */ /* 0x040fe20003f26070 */
[----:B------:R-:W-:Y:S01]  /*29c0*/  IMAD.MOV.U32 R13, RZ, RZ, RZ ;  /* 0x000000ffff0d7224 */ /* 0x000fe200078e00ff */
[----:B------:R-:W-:Y:S01]  /*29d0*/  LOP3.LUT R20, R0, 0x7, RZ, 0xc0, !PT ;  /* 0x0000000700147812 */ /* 0x000fe200078ec0ff */
[----:B------:R-:W-:-:S03]  /*29e0*/  IMAD.MOV.U32 R3, RZ, RZ, RZ ;  /* 0x000000ffff037224 */ /* 0x000fc600078e00ff */
[----:B------:R-:W-:-:S07]  /*29f0*/  ISETP.NE.AND P0, PT, R20, RZ, PT ;  /* 0x000000ff1400720c */ /* 0x000fce0003f05270 */
[----:B------:R-:W-:Y:S06]  /*2a00*/  @!P1 BRA `(.L_x_64) ;  /* 0x0000000000b89947 */ /* 0x000fec0003800000 */
[----:B------:R-:W0:Y:S01]  /*2a10*/  S2R R8, SR_CgaCtaId ;  /* 0x0000000000087919 */ /* 0x000e220000008800 */
[----:B------:R-:W-:Y:S01]  /*2a20*/  MOV R3, 0x400 ;  /* 0x0000040000037802 */ /* 0x000fe20000000f00 */
[----:B------:R-:W-:Y:S01]  /*2a30*/  BSSY.RECONVERGENT B1, `(.L_x_64) ;  /* 0x000002b000017945 */ /* 0x000fe20003800200 */
[----:B------:R-:W-:Y:S01]  /*2a40*/  LOP3.LUT R13, R0, 0x7ffffff8, RZ, 0xc0, !PT ;  /* 0x7ffffff8000d7812 */ /* 0x000fe200078ec0ff */
[----:B------:R-:W-:Y:S02]  /*2a50*/  IMAD.MOV.U32 R14, RZ, RZ, RZ ;  /* 0x000000ffff0e7224 */ /* 0x000fe400078e00ff */
[----:B------:R-:W-:-:S05]  /*2a60*/  VIADD R3, R3, 0x20 ;  /* 0x0000002003037836 */ /* 0x000fca0000000000 */
[----:B0-----:R-:W-:Y:S01]  /*2a70*/  LEA R27, R8, R3, 0x18 ;  /* 0x00000003081b7211 */ /* 0x001fe200078ec0ff */
[----:B------:R-:W-:-:S07]  /*2a80*/  HFMA2 R3, -RZ, RZ, 0, 0 ;  /* 0x00000000ff037431 */ /* 0x000fce00000001ff */
.L_x_65:
[----:B------:R-:W-:-:S05]  /*2a90*/  IMAD R15, R14, 0x4, R27 ;  /* 0x000000040e0f7824 */ /* 0x000fca00078e021b */
[----:B------:R-:W0:Y:S04]  /*2aa0*/  LDS.128 R8, [R15] ;  /* 0x000000000f087984 */ /* 0x000e280000000c00 */
[----:B------:R1:W2:Y:S01]  /*2ab0*/  LDS.128 R16, [R15+0x10] ;  /* 0x000010000f107984 */ /* 0x0002a20000000c00 */
[----:B0-----:R-:W-:-:S13]  /*2ac0*/  ISETP.GT.AND P1, PT, R8, R3, PT ;  /* 0x000000030800720c */ /* 0x001fda0003f24270 */
[----:B------:R-:W-:Y:S01]  /*2ad0*/  @P1 IMAD.MOV.U32 R3, RZ, RZ, R8 ;  /* 0x000000ffff031224 */ /* 0x000fe200078e0008 */
[----:B------:R0:W-:Y:S04]  /*2ae0*/  @P1 STG.E desc[UR6][R6.64], R14 ;  /* 0x0000000e06001986 */ /* 0x0001e8000c101906 */
[----:B------:R-:W-:-:S13]  /*2af0*/  ISETP.GT.AND P6, PT, R9, R3, PT ;  /* 0x000000030900720c */ /* 0x000fda0003fc4270 */
[----:B------:R-:W-:Y:S02]  /*2b00*/  @P6 IMAD.MOV.U32 R3, RZ, RZ, R9 ;  /* 0x000000ffff036224 */ /* 0x000fe400078e0009 */
[----:B------:R-:W-:-:S03]  /*2b10*/  @P6 VIADD R9, R14, 0x1 ;  /* 0x000000010e096836 */ /* 0x000fc60000000000 */
[----:B------:R-:W-:Y:S02]  /*2b20*/  ISETP.GT.AND P5, PT, R10, R3, PT ;  /* 0x000000030a00720c */ /* 0x000fe40003fa4270 */
[----:B------:R3:W-:Y:S11]  /*2b30*/  @P6 STG.E desc[UR6][R6.64], R9 ;  /* 0x0000000906006986 */ /* 0x0007f6000c101906 */
[----:B------:R-:W-:-:S05]  /*2b40*/  @P5 IMAD.MOV.U32 R3, RZ, RZ, R10 ;  /* 0x000000ffff035224 */ /* 0x000fca00078e000a */
[----:B------:R-:W-:-:S13]  /*2b50*/  ISETP.GT.AND P4, PT, R11, R3, PT ;  /* 0x000000030b00720c */ /* 0x000fda0003f84270 */
[----:B------:R-:W-:Y:S02]  /*2b60*/  @P4 IMAD.MOV.U32 R3, RZ, RZ, R11 ;  /* 0x000000ffff034224 */ /* 0x000fe400078e000b */
[C---:B------:R-:W-:Y:S02]  /*2b70*/  @P5 VIADD R11, R14.reuse, 0x2 ;  /* 0x000000020e0b5836 */ /* 0x040fe40000000000 */
[----:B-1----:R-:W-:Y:S01]  /*2b80*/  @P4 VIADD R15, R14, 0x3 ;  /* 0x000000030e0f4836 */ /* 0x002fe20000000000 */
[----:B--2---:R-:W-:Y:S02]  /*2b90*/  ISETP.GT.AND P3, PT, R16, R3, PT ;  /* 0x000000031000720c */ /* 0x004fe40003f64270 */
[----:B------:R3:W-:Y:S04]  /*2ba0*/  @P5 STG.E desc[UR6][R6.64], R11 ;  /* 0x0000000b06005986 */ /* 0x0007e8000c101906 */
[----:B------:R3:W-:Y:S07]  /*2bb0*/  @P4 STG.E desc[UR6][R6.64], R15 ;  /* 0x0000000f06004986 */ /* 0x0007ee000c101906 */
[----:B------:R-:W-:-:S05]  /*2bc0*/  @P3 IMAD.MOV.U32 R3, RZ, RZ, R16 ;  /* 0x000000ffff033224 */ /* 0x000fca00078e0010 */
[----:B------:R-:W-:-:S13]  /*2bd0*/  ISETP.GT.AND P2, PT, R17, R3, PT ;  /* 0x000000031100720c */ /* 0x000fda0003f44270 */
[----:B------:R-:W-:Y:S02]  /*2be0*/  @P2 IMAD.MOV.U32 R3, RZ, RZ, R17 ;  /* 0x000000ffff032224 */ /* 0x000fe400078e0011 */
[C---:B------:R-:W-:Y:S02]  /*2bf0*/  @P3 VIADD R17, R14.reuse, 0x4 ;  /* 0x000000040e113836 */ /* 0x040fe40000000000 */
[----:B------:R-:W-:Y:S01]  /*2c00*/  @P2 VIADD R21, R14, 0x5 ;  /* 0x000000050e152836 */ /* 0x000fe20000000000 */
[----:B------:R-:W-:Y:S02]  /*2c10*/  ISETP.GT.AND P1, PT, R18, R3, PT ;  /* 0x000000031200720c */ /* 0x000fe40003f24270 */
[----:B------:R3:W-:Y:S04]  /*2c20*/  @P3 STG.E desc[UR6][R6.64], R17 ;  /* 0x0000001106003986 */ /* 0x0007e8000c101906 */
[----:B------:R3:W-:Y:S07]  /*2c30*/  @P2 STG.E desc[UR6][R6.64], R21 ;  /* 0x0000001506002986 */ /* 0x0007ee000c101906 */
[----:B------:R-:W-:Y:S01]  /*2c40*/  @P1 MOV R3, R18 ;  /* 0x0000001200031202 */ /* 0x000fe20000000f00 */
[----:B------:R-:W-:-:S03]  /*2c50*/  @P1 VIADD R23, R14, 0x6 ;  /* 0x000000060e171836 */ /* 0x000fc60000000000 */
[----:B------:R-:W-:Y:S02]  /*2c60*/  ISETP.GT.AND P6, PT, R19, R3, PT ;  /* 0x000000031300720c */ /* 0x000fe40003fc4270 */
[----:B------:R3:W-:Y:S11]  /*2c70*/  @P1 STG.E desc[UR6][R6.64], R23 ;  /* 0x0000001706001986 */ /* 0x0007f6000c101906 */
[C---:B------:R-:W-:Y:S01]  /*2c80*/  @P6 VIADD R25, R14.reuse, 0x7 ;  /* 0x000000070e196836 */ /* 0x040fe20000000000 */
[----:B------:R-:W-:Y:S01]  /*2c90*/  @P6 MOV R3, R19 ;  /* 0x0000001300036202 */ /* 0x000fe20000000f00 */
[----:B0-----:R-:W-:-:S03]  /*2ca0*/  VIADD R14, R14, 0x8 ;  /* 0x000000080e0e7836 */ /* 0x001fc60000000000 */
[----:B------:R3:W-:Y:S02]  /*2cb0*/  @P6 STG.E desc[UR6][R6.64], R25 ;  /* 0x0000001906006986 */ /* 0x0007e4000c101906 */
[----:B------:R-:W-:-:S13]  /*2cc0*/  ISETP.NE.AND P1, PT, R14, R13, PT ;  /* 0x0000000d0e00720c */ /* 0x000fda0003f25270 */
[----:B---3--:R-:W-:Y:S05]  /*2cd0*/  @P1 BRA `(.L_x_65) ;  /* 0xfffffffc006c1947 */ /* 0x008fea000383ffff */
[----:B------:R-:W-:Y:S05]  /*2ce0*/  BSYNC.RECONVERGENT B1 ;  /* 0x0000000000017941 */ /* 0x000fea0003800200 */
.L_x_64:
[----:B------:R-:W-:Y:S05]  /*2cf0*/  @!P0 BRA `(.L_x_63) ;  /* 0x0000000000dc8947 */ /* 0x000fea0003800000 */
[----:B------:R-:W-:Y:S02]  /*2d00*/  ISETP.GE.U32.AND P0, PT, R20, 0x4, PT ;  /* 0x000000041400780c */ /* 0x000fe40003f06070 */
[----:B------:R-:W-:-:S04]  /*2d10*/  LOP3.LUT R14, R0, 0x3, RZ, 0xc0, !PT ;  /* 0x00000003000e7812 */ /* 0x000fc800078ec0ff */
[----:B------:R-:W-:-:S07]  /*2d20*/  ISETP.NE.AND P4, PT, R14, RZ, PT ;  /* 0x000000ff0e00720c */ /* 0x000fce0003f85270 */
[----:B------:R-:W-:Y:S06]  /*2d30*/  @!P0 BRA `(.L_x_66) ;  /* 0x00000000005c8947 */ /* 0x000fec0003800000 */
[----:B------:R-:W0:Y:S01]  /*2d40*/  S2UR UR8, SR_CgaCtaId ;  /* 0x00000000000879c3 */ /* 0x000e220000008800 */
[----:B------:R-:W-:Y:S02]  /*2d50*/  UMOV UR5, 0x400 ;  /* 0x0000040000057882 */ /* 0x000fe40000000000 */
[----:B------:R-:W-:-:S04]  /*2d60*/  UIADD3 UR5, UPT, UPT, UR5, 0x20, URZ ;  /* 0x0000002005057890 */ /* 0x000fc8000fffe0ff */
[----:B0-----:R-:W-:-:S06]  /*2d70*/  ULEA UR5, UR8, UR5, 0x18 ;  /* 0x0000000508057291 */ /* 0x001fcc000f8ec0ff */
[----:B------:R-:W-:-:S05]  /*2d80*/  LEA R8, R13, UR5, 0x2 ;  /* 0x000000050d087c11 */ /* 0x000fca000f8e10ff */
[----:B------:R-:W0:Y:S04]  /*2d90*/  LDS.64 R10, [R8] ;  /* 0x00000000080a7984 */ /* 0x000e280000000a00 */
[----:B------:R-:W1:Y:S01]  /*2da0*/  LDS.64 R16, [R8+0x8] ;  /* 0x0000080008107984 */ /* 0x000e620000000a00 */
[----:B0-----:R-:W-:-:S13]  /*2db0*/  ISETP.GT.AND P0, PT, R10, R3, PT ;  /* 0x000000030a00720c */ /* 0x001fda0003f04270 */
[----:B------:R-:W-:Y:S01]  /*2dc0*/  @P0 IMAD.MOV.U32 R3, RZ, RZ, R10 ;  /* 0x000000ffff030224 */ /* 0x000fe200078e000a */
[----:B------:R0:W-:Y:S04]  /*2dd0*/  @P0 STG.E desc[UR6][R6.64], R13 ;  /* 0x0000000d06000986 */ /* 0x0001e8000c101906 */
[----:B------:R-:W-:-:S13]  /*2de0*/  ISETP.GT.AND P1, PT, R11, R3, PT ;  /* 0x000000030b00720c */ /* 0x000fda0003f24270 */
[----:B------:R-:W-:Y:S02]  /*2df0*/  @P1 IMAD.MOV.U32 R3, RZ, RZ, R11 ;  /* 0x000000ffff031224 */ /* 0x000fe400078e000b */
[----:B------:R-:W-:-:S03]  /*2e00*/  @P1 VIADD R9, R13, 0x1 ;  /* 0x000000010d091836 */ /* 0x000fc60000000000 */
[----:B-1----:R-:W-:Y:S02]  /*2e10*/  ISETP.GT.AND P2, PT, R16, R3, PT ;  /* 0x000000031000720c */ /* 0x002fe40003f44270 */
[----:B------:R1:W-:Y:S11]  /*2e20*/  @P1 STG.E desc[UR6][R6.64], R9 ;  /* 0x0000000906001986 */ /* 0x0003f6000c101906 */
[----:B------:R-:W-:-:S02]  /*2e30*/  @P2 IMAD.MOV.U32 R3, RZ, RZ, R16 ;  /* 0x000000ffff032224 */ /* 0x000fc400078e0010 */
[----:B------:R-:W-:-:S03]  /*2e40*/  @P2 VIADD R11, R13, 0x2 ;  /* 0x000000020d0b2836 */ /* 0x000fc60000000000 */
[----:B------:R-:W-:Y:S02]  /*2e50*/  ISETP.GT.AND P3, PT, R17, R3, PT ;  /* 0x000000031100720c */ /* 0x000fe40003f64270 */
[----:B------:R1:W-:Y:S11]  /*2e60*/  @P2 STG.E desc[UR6][R6.64], R11 ;  /* 0x0000000b06002986 */ /* 0x0003f6000c101906 */
[C---:B------:R-:W-:Y:S01]  /*2e70*/  @P3 VIADD R15, R13.reuse, 0x3 ;  /* 0x000000030d0f3836 */ /* 0x040fe20000000000 */
[----:B0-----:R-:W-:Y:S01]  /*2e80*/  IADD3 R13, PT, PT, R13, 0x4, RZ ;  /* 0x000000040d0d7810 */ /* 0x001fe20007ffe0ff */
[----:B------:R-:W-:-:S03]  /*2e90*/  @P3 IMAD.MOV.U32 R3, RZ, RZ, R17 ;  /* 0x000000ffff033224 */ /* 0x000fc600078e0011 */
[----:B------:R1:W-:Y:S04]  /*2ea0*/  @P3 STG.E desc[UR6][R6.64], R15 ;  /* 0x0000000f06003986 */ /* 0x0003e8000c101906 */
.L_x_66:
[----:B------:R-:W-:Y:S05]  /*2eb0*/  @!P4 BRA `(.L_x_63) ;  /* 0x00000000006cc947 */ /* 0x000fea0003800000 */
[----:B------:R-:W-:Y:S02]  /*2ec0*/  ISETP.NE.AND P0, PT, R14, 0x1, PT ;  /* 0x000000010e00780c */ /* 0x000fe40003f05270 */
[----:B------:R-:W-:-:S04]  /*2ed0*/  LOP3.LUT R8, R0, 0x1, RZ, 0xc0, !PT ;  /* 0x0000000100087812 */ /* 0x000fc800078ec0ff */
[----:B------:R-:W-:-:S07]  /*2ee0*/  ISETP.NE.U32.AND P2, PT, R8, 0x1, PT ;  /* 0x000000010800780c */ /* 0x000fce0003f45070 */
[----:B------:R-:W-:Y:S06]  /*2ef0*/  @!P0 BRA `(.L_x_67) ;  /* 0x0000000000388947 */ /* 0x000fec0003800000 */
[----:B------:R-:W0:Y:S01]  /*2f00*/  S2UR UR8, SR_CgaCtaId ;  /* 0x00000000000879c3 */ /* 0x000e220000008800 */
[----:B------:R-:W-:Y:S02]  /*2f10*/  UMOV UR5, 0x400 ;  /* 0x0000040000057882 */ /* 0x000fe40000000000 */
[----:B------:R-:W-:-:S04]  /*2f20*/  UIADD3 UR5, UPT, UPT, UR5, 0x20, URZ ;  /* 0x0000002005057890 */ /* 0x000fc8000fffe0ff */
[----:B0-----:R-:W-:-:S06]  /*2f30*/  ULEA UR5, UR8, UR5, 0x18 ;  /* 0x0000000508057291 */ /* 0x001fcc000f8ec0ff */
[----:B------:R-:W-:-:S06]  /*2f40*/  LEA R8, R13, UR5, 0x2 ;  /* 0x000000050d087c11 */ /* 0x000fcc000f8e10ff */
[----:B-1----:R-:W0:Y:S02]  /*2f50*/  LDS.64 R8, [R8] ;  /* 0x0000000008087984 */ /* 0x002e240000000a00 */
[----:B0-----:R-:W-:-:S13]  /*2f60*/  ISETP.GT.AND P0, PT, R8, R3, PT ;  /* 0x000000030800720c */ /* 0x001fda0003f04270 */
[----:B------:R-:W-:Y:S01]  /*2f70*/  @P0 IMAD.MOV.U32 R3, RZ, RZ, R8 ;  /* 0x000000ffff030224 */ /* 0x000fe200078e0008 */
[----:B------:R0:W-:Y:S04]  /*2f80*/  @P0 STG.E desc[UR6][R6.64], R13 ;  /* 0x0000000d06000986 */ /* 0x0001e8000c101906 */
[----:B------:R-:W-:-:S13]  /*2f90*/  ISETP.GT.AND P1, PT, R9, R3, PT ;  /* 0x000000030900720c */ /* 0x000fda0003f24270 */
[C---:B------:R-:W-:Y:S02]  /*2fa0*/  @P1 VIADD R11, R13.reuse, 0x1 ;  /* 0x000000010d0b1836 */ /* 0x040fe40000000000 */
[----:B------:R-:W-:Y:S02]  /*2fb0*/  @P1 IMAD.MOV.U32 R3, RZ, RZ, R9 ;  /* 0x000000ffff031224 */ /* 0x000fe400078e0009 */
[----:B0-----:R-:W-:Y:S01]  /*2fc0*/  VIADD R13, R13, 0x2 ;  /* 0x000000020d0d7836 */ /* 0x001fe20000000000 */
[----:B------:R0:W-:Y:S06]  /*2fd0*/  @P1 STG.E desc[UR6][R6.64], R11 ;  /* 0x0000000b06001986 */ /* 0x0001ec000c101906 */
.L_x_67:
[----:B------:R-:W-:Y:S05]  /*2fe0*/  @P2 BRA `(.L_x_63) ;  /* 0x0000000000202947 */ /* 0x000fea0003800000 */
[----:B------:R-:W2:Y:S01]  /*2ff0*/  S2UR UR8, SR_CgaCtaId ;  /* 0x00000000000879c3 */ /* 0x000ea20000008800 */
[----:B------:R-:W-:Y:S02]  /*3000*/  UMOV UR5, 0x400 ;  /* 0x0000040000057882 */ /* 0x000fe40000000000 */
[----:B------:R-:W-:-:S04]  /*3010*/  UIADD3 UR5, UPT, UPT, UR5, 0x20, URZ ;  /* 0x0000002005057890 */ /* 0x000fc8000fffe0ff */
[----:B--2---:R-:W-:-:S06]  /*3020*/  ULEA UR5, UR8, UR5, 0x18 ;  /* 0x0000000508057291 */ /* 0x004fcc000f8ec0ff */
[----:B------:R-:W-:-:S06]  /*3030*/  LEA R8, R13, UR5, 0x2 ;  /* 0x000000050d087c11 */ /* 0x000fcc000f8e10ff */
[----:B------:R-:W2:Y:S02]  /*3040*/  LDS R8, [R8] ;  /* 0x0000000008087984 */ /* 0x000ea40000000800 */
[----:B--2---:R-:W-:-:S13]  /*3050*/  ISETP.GT.AND P0, PT, R8, R3, PT ;  /* 0x000000030800720c */ /* 0x004fda0003f04270 */
[----:B------:R2:W-:Y:S02]  /*3060*/  @P0 STG.E desc[UR6][R6.64], R13 ;  /* 0x0000000d06000986 */ /* 0x0005e4000c101906 */
.L_x_63:
[----:B------:R-:W-:Y:S05]  /*3070*/  BSYNC.RECONVERGENT B0 ;  /* 0x0000000000007941 */ /* 0x000fea0003800200 */
.L_x_62:
[----:B------:R-:W3:Y:S02]  /*3080*/  LDG.E R3, desc[UR6][R6.64] ;  /* 0x0000000606037981 */ /* 0x000ee4000c1e1900 */
[----:B---3--:R-:W-:-:S13]  /*3090*/  ISETP.NE.AND P0, PT, R3, -0x1, PT ;  /* 0xffffffff0300780c */ /* 0x008fda0003f05270 */
[----:B------:R-:W-:Y:S05]  /*30a0*/  @!P0 EXIT ;  /* 0x000000000000894d */ /* 0x000fea0003800000 */
[----:B------:R-:W-:Y:S01]  /*30b0*/  ISETP.NE.AND P0, PT, R12, RZ, PT ;  /* 0x000000ff0c00720c */ /* 0x000fe20003f05270 */
[----:B------:R-:W-:-:S12]  /*30c0*/  BSSY.RECONVERGENT B0, `(.L_x_68) ;  /* 0x0000012000007945 */ /* 0x000fd80003800200 */
[----:B------:R-:W-:Y:S05]  /*30d0*/  @P0 BRA `(.L_x_69) ;  /* 0x0000000000400947 */ /* 0x000fea0003800000 */
[----:B------:R-:W3:Y:S01]  /*30e0*/  S2UR UR8, SR_CgaCtaId ;  /* 0x00000000000879c3 */ /* 0x000ee20000008800 */
[----:B------:R-:W-:-:S07]  /*30f0*/  UMOV UR5, 0x400 ;  /* 0x0000040000057882 */ /* 0x000fce0000000000 */
[----:B012---:R-:W0:Y:S08]  /*3100*/  LDC.64 R6, c[0x0][0x3a0] ;  /* 0x0000e800ff067b82 */ /* 0x007e300000000a00 */
[----:B------:R-:W1:Y:S01]  /*3110*/  LDC.64 R10, c[0x0][0x410] ;  /* 0x00010400ff0a7b82 */ /* 0x000e620000000a00 */
[----:B---3--:R-:W-:Y:S01]  /*3120*/  ULEA UR5, UR8, UR5, 0x18 ;  /* 0x0000000508057291 */ /* 0x008fe2000f8ec0ff */
[----:B0-----:R-:W-:-:S08]  /*3130*/  IMAD.WIDE R6, R2, 0x4, R6 ;  /* 0x0000000402067825 */ /* 0x001fd000078e0206 */
[----:B------:R-:W1:Y:S04]  /*3140*/  LDS R9, [UR5+0x4] ;  /* 0x00000405ff097984 */ /* 0x000e680008000800 */
[----:B------:R3:W-:Y:S01]  /*3150*/  STG.E desc[UR6][R6.64], R3 ;  /* 0x0000000306007986 */ /* 0x0007e2000c101906 */
[----:B-1----:R-:W-:-:S05]  /*3160*/  IMAD.WIDE R8, R9, 0x4, R10 ;  /* 0x0000000409087825 */ /* 0x002fca00078e020a */
[----:B------:R-:W2:Y:S01]  /*3170*/  LDG.E R13, desc[UR6][R8.64] ;  /* 0x00000006080d7981 */ /* 0x000ea2000c1e1900 */
[----:B------:R-:W-:-:S04]  /*3180*/  IMAD.WIDE R10, R3, 0x4, R10 ;  /* 0x00000004030a7825 */ /* 0x000fc800078e020a */
[----:B--2---:R-:W-:-:S05]  /*3190*/  VIADD R13, R13, 0xffffffff ;  /* 0xffffffff0d0d7836 */ /* 0x004fca0000000000 */
[----:B------:R3:W-:Y:S04]  /*31a0*/  STG.E desc[UR6][R8.64], R13 ;  /* 0x0000000d08007986 */ /* 0x0007e8000c101906 */
[----:B------:R-:W2:Y:S02]  /*31b0*/  LDG.E R14, desc[UR6][R10.64] ;  /* 0x000000060a0e7981 */ /* 0x000ea4000c1e1900 */
[----:B--2---:R-:W-:-:S05]  /*31c0*/  VIADD R15, R14, 0x1 ;  /* 0x000000010e0f7836 */ /* 0x004fca0000000000 */
[----:B------:R3:W-:Y:S02]  /*31d0*/  STG.E desc[UR6][R10.64], R15 ;  /* 0x0000000f0a007986 */ /* 0x0007e4000c101906 */
.L_x_69:
[----:B------:R-:W-:Y:S05]  /*31e0*/  BSYNC.RECONVERGENT B0 ;  /* 0x0000000000007941 */ /* 0x000fea0003800200 */
.L_x_68:
[----:B0123--:R-:W2:Y:S04]  /*31f0*/  LDG.E R7, desc[UR6][R4.64] ;  /* 0x0000000604077981 */ /* 0x00fea8000c1e1900 */
[----:B------:R-:W3:Y:S01]  /*3200*/  LDG.E R26, desc[UR6][R4.64+0x4] ;  /* 0x00000406041a7981 */ /* 0x000ee2000c1e1900 */
[----:B--2---:R-:W-:-:S05]  /*3210*/  IMAD.IADD R23, R7, 0x1, R12 ;  /* 0x0000000107177824 */ /* 0x004fca00078e020c */
[----:B---3--:R-:W-:-:S13]  /*3220*/  ISETP.GE.AND P0, PT, R23, R26, PT ;  /* 0x0000001a1700720c */ /* 0x008fda0003f06270 */
[----:B------:R-:W-:Y:S05]  /*3230*/  @P0 EXIT ;  /* 0x000000000000094d */ /* 0x000fea0003800000 */
[----:B------:R-:W0:Y:S01]  /*3240*/  S2UR UR8, SR_CgaCtaId ;  /* 0x00000000000879c3 */ /* 0x000e220000008800 */
[----:B------:R-:W-:Y:S01]  /*3250*/  UMOV UR5, 0x400 ;  /* 0x0000040000057882 */ /* 0x000fe20000000000 */
[----:B------:R-:W-:Y:S01]  /*3260*/  BSSY.RECONVERGENT B0, `(.L_x_70) ;  /* 0x0000048000007945 */ /* 0x000fe20003800200 */
[----:B------:R-:W-:Y:S01]  /*3270*/  MOV R7, R23 ;  /* 0x0000001700077202 */ /* 0x000fe20000000f00 */
[----:B0-----:R-:W-:-:S09]  /*3280*/  ULEA UR5, UR8, UR5, 0x18 ;  /* 0x0000000508057291 */ /* 0x001fd2000f8ec0ff */
[----:B------:R-:W0:Y:S03]  /*3290*/  LDS R25, [UR5+0x4] ;  /* 0x00000405ff197984 */ /* 0x000e260008000800 */
.L_x_77:
[----:B-1----:R-:W1:Y:S08]  /*32a0*/  LDC.64 R8, c[0x0][0x3b8] ;  /* 0x0000ee00ff087b82 */ /* 0x002e700000000a00 */
[----:B------:R-:W2:Y:S08]  /*32b0*/  LDC.64 R4, c[0x0][0x3d8] ;  /* 0x0000f600ff047b82 */ /* 0x000eb00000000a00 */
[----:B------:R-:W3:Y:S01]  /*32c0*/  LDC.64 R10, c[0x0][0x3c8] ;  /* 0x0000f200ff0a7b82 */ /* 0x000ee20000000a00 */
[----:B-1----:R-:W-:-:S06]  /*32d0*/  IMAD.WIDE R8, R7, 0x4, R8 ;  /* 0x0000000407087825 */ /* 0x002fcc00078e0208 */
[----:B------:R-:W2:Y:S02]  /*32e0*/  LDG.E R9, desc[UR6][R8.64] ;  /* 0x0000000608097981 */ /* 0x000ea4000c1e1900 */
[----:B--2---:R-:W-:-:S05]  /*32f0*/  IMAD.WIDE R4, R9, 0x4, R4 ;  /* 0x0000000409047825 */ /* 0x004fca00078e0204 */
[----:B------:R-:W2:Y:S01]  /*3300*/  LDG.E R6, desc[UR6][R4.64] ;  /* 0x0000000604067981 */ /* 0x000ea2000c1e1900 */
[----:B------:R-:W-:Y:S01]  /*3310*/  VIADD R7, R7, 0x20 ;  /* 0x0000002007077836 */ /* 0x000fe20000000000 */
[----:B------:R-:W-:Y:S01]  /*3320*/  BSSY.RECONVERGENT B1, `(.L_x_71) ;  /* 0x000003a000017945 */ /* 0x000fe20003800200 */
[----:B---3--:R-:W-:-:S03]  /*3330*/  IMAD.WIDE R10, R9, 0x4, R10 ;  /* 0x00000004090a7825 */ /* 0x008fc600078e020a */
[----:B------:R-:W-:Y:S02]  /*3340*/  ISETP.GE.AND P0, PT, R7, R26, PT ;  /* 0x0000001a0700720c */ /* 0x000fe40003f06270 */
[----:B--2---:R-:W-:-:S13]  /*3350*/  ISETP.GE.AND P1, PT, R6, 0x1, PT ;  /* 0x000000010600780c */ /* 0x004fda0003f26270 */
[----:B------:R-:W-:Y:S05]  /*3360*/  @!P1 BRA `(.L_x_72) ;  /* 0x0000000000d49947 */ /* 0x000fea0003800000 */
[----:B------:R-:W2:Y:S01]  /*3370*/  LDG.E R17, desc[UR6][R10.64] ;  /* 0x000000060a117981 */ /* 0x000ea2000c1e1900 */
[----:B------:R-:W1:Y:S01]  /*3380*/  LDCU.64 UR8, c[0x0][0x3d0] ;  /* 0x00007a00ff0877ac */ /* 0x000e620008000a00 */
[----:B--2---:R-:W-:-:S03]  /*3390*/  IMAD.WIDE R8, R17, 0x4, RZ ;  /* 0x0000000411087825 */ /* 0x004fc600078e02ff */
[----:B-1----:R-:W-:-:S04]  /*33a0*/  IADD3 R14, P1, PT, R8, UR8, RZ ;  /* 0x00000008080e7c10 */ /* 0x002fc8000ff3e0ff */
[----:B------:R-:W-:Y:S01]  /*33b0*/  IADD3.X R15, PT, PT, R9, UR9, RZ, P1, !PT ;  /* 0x00000009090f7c10 */ /* 0x000fe20008ffe4ff */
[----:B------:R-:W-:-:S04]  /*33c0*/  IMAD.MOV.U32 R10, RZ, RZ, R14 ;  /* 0x000000ffff0a7224 */ /* 0x000fc800078e000e */
[----:B------:R-:W-:-:S05]  /*33d0*/  IMAD.MOV.U32 R11, RZ, RZ, R15 ;  /* 0x000000ffff0b7224 */ /* 0x000fca00078e000f */
[----:B------:R-:W0:Y:S01]  /*33e0*/  LDG.E R12, desc[UR6][R10.64] ;  /* 0x000000060a0c7981 */ /* 0x000e22000c1e1900 */
[----:B------:R-:W-:Y:S01]  /*33f0*/  BSSY.RELIABLE B2, `(.L_x_73) ;  /* 0x0000015000027945 */ /* 0x000fe20003800100 */
[----:B0-----:R-:W-:-:S13]  /*3400*/  ISETP.NE.AND P1, PT, R12, R25, PT ;  /* 0x000000190c00720c */ /* 0x001fda0003f25270 */
[----:B------:R-:W-:Y:S05]  /*3410*/  @!P1 BRA `(.L_x_74) ;  /* 0x0000000000489947 */ /* 0x000fea0003800000 */
[----:B------:R-:W-:Y:S01]  /*3420*/  BSSY.RELIABLE B3, `(.L_x_75) ;  /* 0x000000f000037945 */ /* 0x000fe20003800100 */
[----:B------:R-:W-:-:S07]  /*3430*/  IMAD.MOV.U32 R12, RZ, RZ, RZ ;  /* 0x000000ffff0c7224 */ /* 0x000fce00078e00ff */
.L_x_76:
[----:B------:R-:W-:-:S05]  /*3440*/  VIADD R12, R12, 0x1 ;  /* 0x000000010c0c7836 */ /* 0x000fca0000000000 */
[----:B------:R-:W-:-:S13]  /*3450*/  ISETP.NE.AND P1, PT, R12, R6, PT ;  /* 0x000000060c00720c */ /* 0x000fda0003f25270 */
[----:B------:R-:W-:Y:S05]  /*3460*/  @!P1 BREAK.RELIABLE B3 ;  /* 0x0000000000039942 */ /* 0x000fea0003800100 */
[----:B------:R-:W-:Y:S05]  /*3470*/  @!P1 BREAK.RELIABLE B2 ;  /* 0x0000000000029942 */ /* 0x000fea0003800100 */
[----:B------:R-:W-:Y:S05]  /*3480*/  @!P1 BRA `(.L_x_72) ;  /* 0x00000000008c9947 */ /* 0x000fea0003800000 */
[----:B------:R-:W0:Y:S01]  /*3490*/  LDCU.64 UR8, c[0x0][0x3d0] ;  /* 0x00007a00ff0877ac */ /* 0x000e220008000a00 */
[----:B------:R-:W-:-:S04]  /*34a0*/  IMAD.IADD R8, R17, 0x1, R12 ;  /* 0x0000000111087824 */ /* 0x000fc800078e020c */
[----:B------:R-:W-:-:S03]  /*34b0*/  IMAD.WIDE R8, R8, 0x4, RZ ;  /* 0x0000000408087825 */ /* 0x000fc600078e02ff */
[----:B0-----:R-:W-:-:S04]  /*34c0*/  IADD3 R10, P1, PT, R8, UR8, RZ ;  /* 0x00000008080a7c10 */ /* 0x001fc8000ff3e0ff */
[----:B------:R-:W-:-:S05]  /*34d0*/  IADD3.X R11, PT, PT, R9, UR9, RZ, P1, !PT ;  /* 0x00000009090b7c10 */ /* 0x000fca0008ffe4ff */
[----:B------:R-:W2:Y:S02]  /*34e0*/  LDG.E R14, desc[UR6][R10.64] ;  /* 0x000000060a0e7981 */ /* 0x000ea4000c1e1900 */
[----:B--2---:R-:W-:-:S13]  /*34f0*/  ISETP.NE.AND P1, PT, R14, R25, PT ;  /* 0x000000190e00720c */ /* 0x004fda0003f25270 */
[----:B------:R-:W-:Y:S05]  /*3500*/  @P1 BRA `(.L_x_76) ;  /* 0xfffffffc00cc1947 */ /* 0x000fea000383ffff */
[----:B------:R-:W-:Y:S05]  /*3510*/  BSYNC.RELIABLE B3 ;  /* 0x0000000000037941 */ /* 0x000fea0003800100 */
.L_x_75:
[----:B------:R-:W-:Y:S01]  /*3520*/  IMAD.MOV.U32 R14, RZ, RZ, R10 ;  /* 0x000000ffff0e7224 */ /* 0x000fe200078e000a */
[----:B------:R-:W-:-:S07]  /*3530*/  MOV R15, R11 ;  /* 0x0000000b000f7202 */ /* 0x000fce0000000f00 */
.L_x_74:
[----:B------:R-:W-:Y:S05]  /*3540*/  BSYNC.RELIABLE B2 ;  /* 0x0000000000027941 */ /* 0x000fea0003800100 */
.L_x_73:
[----:B------:R-:W0:Y:S02]  /*3550*/  LDCU.64 UR8, c[0x0][0x3e8] ;  /* 0x00007d00ff0877ac */ /* 0x000e240008000a00 */
[----:B0-----:R-:W-:-:S04]  /*3560*/  IADD3 R8, P1, PT, R8, UR8, RZ ;  /* 0x0000000808087c10 */ /* 0x001fc8000ff3e0ff */
[----:B------:R-:W-:-:S05]  /*3570*/  IADD3.X R9, PT, PT, R9, UR9, RZ, P1, !PT ;  /* 0x0000000909097c10 */ /* 0x000fca0008ffe4ff */
[----:B------:R-:W2:Y:S02]  /*3580*/  LDG.E R10, desc[UR6][R8.64] ;  /* 0x00000006080a7981 */ /* 0x000ea4000c1e1900 */
[----:B--2---:R-:W-:-:S05]  /*3590*/  VIADD R11, R10, 0xffffffff ;  /* 0xffffffff0a0b7836 */ /* 0x004fca0000000000 */
[----:B------:R1:W-:Y:S01]  /*35a0*/  STG.E desc[UR6][R8.64], R11 ;  /* 0x0000000b08007986 */ /* 0x0003e2000c101906 */
[----:B------:R-:W-:-:S13]  /*35b0*/  ISETP.NE.AND P1, PT, R11, RZ, PT ;  /* 0x000000ff0b00720c */ /* 0x000fda0003f25270 */
[----:B-1----:R-:W-:Y:S05]  /*35c0*/  @P1 BRA `(.L_x_72) ;  /* 0x00000000003c1947 */ /* 0x002fea0003800000 */
[----:B------:R-:W0:Y:S01]  /*35d0*/  LDC.64 R10, c[0x0][0x3d0] ;  /* 0x0000f400ff0a7b82 */ /* 0x000e220000000a00 */
[----:B------:R-:W-:-:S07]  /*35e0*/  IADD3 R17, PT, PT, R17, -0x1, R6 ;  /* 0xffffffff11117810 */ /* 0x000fce0007ffe006 */
[----:B------:R-:W1:Y:S01]  /*35f0*/  LDC.64 R12, c[0x0][0x3e8] ;  /* 0x0000fa00ff0c7b82 */ /* 0x000e620000000a00 */
[----:B0-----:R-:W-:-:S05]  /*3600*/  IMAD.WIDE R10, R17, 0x4, R10 ;  /* 0x00000004110a7825 */ /* 0x001fca00078e020a */
[----:B------:R-:W2:Y:S01]  /*3610*/  LDG.E R19, desc[UR6][R10.64] ;  /* 0x000000060a137981 */ /* 0x000ea2000c1e1900 */
[----:B-1----:R-:W-:-:S03]  /*3620*/  IMAD.WIDE R12, R17, 0x4, R12 ;  /* 0x00000004110c7825 */ /* 0x002fc600078e020c */
[----:B--2---:R1:W-:Y:S04]  /*3630*/  STG.E desc[UR6][R14.64], R19 ;  /* 0x000000130e007986 */ /* 0x0043e8000c101906 */
[----:B------:R-:W2:Y:S01]  /*3640*/  LDG.E R17, desc[UR6][R12.64] ;  /* 0x000000060c117981 */ /* 0x000ea2000c1e1900 */
[----:B------:R-:W-:-:S03]  /*3650*/  IMAD.MOV.U32 R27, RZ, RZ, -0x1 ;  /* 0xffffffffff1b7424 */ /* 0x000fc600078e00ff */
[----:B--2---:R1:W-:Y:S04]  /*3660*/  STG.E desc[UR6][R8.64], R17 ;  /* 0x0000001108007986 */ /* 0x0043e8000c101906 */
[----:B------:R1:W-:Y:S04]  /*3670*/  STG.E desc[UR6][R10.64], R27 ;  /* 0x0000001b0a007986 */ /* 0x0003e8000c101906 */
[----:B------:R1:W-:Y:S04]  /*3680*/  STG.E desc[UR6][R12.64], RZ ;  /* 0x000000ff0c007986 */ /* 0x0003e8000c101906 */
[----:B------:R-:W2:Y:S02]  /*3690*/  LDG.E R6, desc[UR6][R4.64] ;  /* 0x0000000604067981 */ /* 0x000ea4000c1e1900 */
[----:B--2---:R-:W-:-:S05]  /*36a0*/  VIADD R21, R6, 0xffffffff ;  /* 0xffffffff06157836 */ /* 0x004fca0000000000 */
[----:B------:R1:W-:Y:S02]  /*36b0*/  STG.E desc[UR6][R4.64], R21 ;  /* 0x0000001504007986 */ /* 0x0003e4000c101906 */
.L_x_72:
[----:B------:R-:W-:Y:S05]  /*36c0*/  BSYNC.RECONVERGENT B1 ;  /* 0x0000000000017941 */ /* 0x000fea0003800200 */
.L_x_71:
[----:B------:R-:W-:Y:S05]  /*36d0*/  @!P0 BRA `(.L_x_77) ;  /* 0xfffffff800f08947 */ /* 0x000fea000383ffff */
[----:B------:R-:W-:Y:S05]  /*36e0*/  BSYNC.RECONVERGENT B0 ;  /* 0x0000000000007941 */ /* 0x000fea0003800200 */
.L_x_70:
[----:B------:R-:W-:Y:S01]  /*36f0*/  BSSY.RECONVERGENT B0, `(.L_x_78) ;  /* 0x0000046000007945 */ /* 0x000fe20003800200 */
[----:B------:R-:W-:-:S07]  /*3700*/  IMAD.MOV.U32 R7, RZ, RZ, R23 ;  /* 0x000000ffff077224 */ /* 0x000fce00078e0017 */
.L_x_85:
        /* <DEDUP_REMOVED lines=24> */
[----:B------:R-:W-:Y:S01]  /*3890*/  HFMA2 R12, -RZ, RZ, 0, 0 ;  /* 0x00000000ff0c7431 */ /* 0x000fe200000001ff */
[----:B------:R-:W-:Y:S06]  /*38a0*/  BSSY.RELIABLE B3, `(.L_x_83) ;  /* 0x000000e000037945 */ /* 0x000fec0003800100 */
.L_x_84:
        /* <DEDUP_REMOVED lines=14> */
.L_x_83:
[----:B------:R-:W-:Y:S02]  /*3990*/  IMAD.MOV.U32 R14, RZ, RZ, R10 ;  /* 0x000000ffff0e7224 */ /* 0x000fe400078e000a */
[----:B------:R-:W-:-:S07]  /*39a0*/  IMAD.MOV.U32 R15, RZ, RZ, R11 ;  /* 0x000000ffff0f7224 */ /* 0x000fce00078e000b */
.L_x_82:
[----:B------:R-:W-:Y:S05]  /*39b0*/  BSYNC.RELIABLE B2 ;  /* 0x0000000000027941 */ /* 0x000fea0003800100 */
.L_x_81:
        /* <DEDUP_REMOVED lines=23> */
.L_x_80:
[----:B------:R-:W-:Y:S05]  /*3b30*/  BSYNC.RECONVERGENT B1 ;  /* 0x0000000000017941 */ /* 0x000fea0003800200 */
.L_x_79:
[----:B------:R-:W-:Y:S05]  /*3b40*/  @!P0 BRA `(.L_x_85) ;  /* 0xfffffff800f08947 */ /* 0x000fea000383ffff */
[----:B------:R-:W-:Y:S05]  /*3b50*/  BSYNC.RECONVERGENT B0 ;  /* 0x0000000000007941 */ /* 0x000fea0003800200 */
.L_x_78:
[----:B------:R-:W-:Y:S01]  /*3b60*/  BSSY.RECONVERGENT B0, `(.L_x_86) ;  /* 0x000002d000007945 */ /* 0x000fe20003800200 */
[----:B-1----:R-:W-:-:S07]  /*3b70*/  MOV R5, R23 ;  /* 0x0000001700057202 */ /* 0x002fce0000000f00 */
.L_x_92:
[----:B-12---:R-:W1:Y:S08]  /*3b80*/  LDC.64 R8, c[0x0][0x3b8] ;  /* 0x0000ee00ff087b82 */ /* 0x006e700000000a00 */
[----:B------:R-:W2:Y:S08]  /*3b90*/  LDC.64 R6, c[0x0][0x3d8] ;  /* 0x0000f600ff067b82 */ /* 0x000eb00000000a00 */
[----:B------:R-:W3:Y:S01]  /*3ba0*/  LDC.64 R10, c[0x0][0x3c8] ;  /* 0x0000f200ff0a7b82 */ /* 0x000ee20000000a00 */
[----:B-1----:R-:W-:-:S06]  /*3bb0*/  IMAD.WIDE R8, R5, 0x4, R8 ;  /* 0x0000000405087825 */ /* 0x002fcc00078e0208 */
[----:B------:R-:W2:Y:S02]  /*3bc0*/  LDG.E R9, desc[UR6][R8.64] ;  /* 0x0000000608097981 */ /* 0x000ea4000c1e1900 */
[----:B--2---:R-:W-:-:S05]  /*3bd0*/  IMAD.WIDE R6, R9, 0x4, R6 ;  /* 0x0000000409067825 */ /* 0x004fca00078e0206 */
[----:B------:R-:W2:Y:S01]  /*3be0*/  LDG.E R13, desc[UR6][R6.64] ;  /* 0x00000006060d7981 */ /* 0x000ea2000c1e1900 */
[----:B---3--:R-:W-:-:S05]  /*3bf0*/  IMAD.WIDE R10, R9, 0x4, R10 ;  /* 0x00000004090a7825 */ /* 0x008fca00078e020a */
[----:B------:R1:W5:Y:S01]  /*3c00*/  LDG.E R12, desc[UR6][R10.64] ;  /* 0x000000060a0c7981 */ /* 0x000362000c1e1900 */
[----:B------:R-:W-:Y:S01]  /*3c10*/  VIADD R5, R5, 0x20 ;  /* 0x0000002005057836 */ /* 0x000fe20000000000 */
[----:B------:R-:W-:Y:S04]  /*3c20*/  BSSY.RECONVERGENT B1, `(.L_x_87) ;  /* 0x000001f000017945 */ /* 0x000fe80003800200 */
[----:B------:R-:W-:Y:S02]  /*3c30*/  ISETP.GE.AND P1, PT, R5, R26, PT ;  /* 0x0000001a0500720c */ /* 0x000fe40003f26270 */
[----:B--2---:R-:W-:-:S13]  /*3c40*/  ISETP.GE.AND P0, PT, R13, 0x1, PT ;  /* 0x000000010d00780c */ /* 0x004fda0003f06270 */
[----:B-1----:R-:W-:Y:S05]  /*3c50*/  @!P0 BRA `(.L_x_88) ;  /* 0x0000000000288947 */ /* 0x002fea0003800000 */
[----:B------:R-:W1:Y:S01]  /*3c60*/  LDC.64 R10, c[0x0][0x3d0] ;  /* 0x0000f400ff0a7b82 */ /* 0x000e620000000a00 */
[----:B------:R-:W-:-:S07]  /*3c70*/  IMAD.MOV.U32 R4, RZ, RZ, RZ ;  /* 0x000000ffff047224 */ /* 0x000fce00078e00ff */
.L_x_90:
[----:B-----5:R-:W-:-:S04]  /*3c80*/  IMAD.IADD R15, R12, 0x1, R4 ;  /* 0x000000010c0f7824 */ /* 0x020fc800078e0204 */
[----:B-1----:R-:W-:-:S06]  /*3c90*/  IMAD.WIDE R8, R15, 0x4, R10 ;  /* 0x000000040f087825 */ /* 0x002fcc00078e020a */
[----:B------:R-:W2:Y:S02]  /*3ca0*/  LDG.E R8, desc[UR6][R8.64] ;  /* 0x0000000608087981 */ /* 0x000ea4000c1e1900 */
[----:B--2---:R-:W-:-:S13]  /*3cb0*/  ISETP.NE.AND P0, PT, R8, R3, PT ;  /* 0x000000030800720c */ /* 0x004fda0003f05270 */
[----:B------:R-:W-:Y:S05]  /*3cc0*/  @!P0 BRA `(.L_x_89) ;  /* 0x00000000003c8947 */ /* 0x000fea0003800000 */
[----:B------:R-:W-:-:S05]  /*3cd0*/  VIADD R4, R4, 0x1 ;  /* 0x0000000104047836 */ /* 0x000fca0000000000 */
[----:B------:R-:W-:-:S13]  /*3ce0*/  ISETP.NE.AND P0, PT, R4, R13, PT ;  /* 0x0000000d0400720c */ /* 0x000fda0003f05270 */
[----:B------:R-:W-:Y:S05]  /*3cf0*/  @P0 BRA `(.L_x_90) ;  /* 0xfffffffc00e00947 */ /* 0x000fea000383ffff */
.L_x_88:
[----:B------:R-:W1:Y:S01]  /*3d00*/  LDC.64 R8, c[0x0][0x3d0] ;  /* 0x0000f400ff087b82 */ /* 0x000e620000000a00 */
[----:B-----5:R-:W-:Y:S02]  /*3d10*/  IMAD.IADD R13, R13, 0x1, R12 ;  /* 0x000000010d0d7824 */ /* 0x020fe400078e020c */
[----:B------:R-:W-:-:S05]  /*3d20*/  IMAD.MOV.U32 R15, RZ, RZ, 0x1 ;  /* 0x00000001ff0f7424 */ /* 0x000fca00078e00ff */
[----:B------:R-:W2:Y:S01]  /*3d30*/  LDC.64 R10, c[0x0][0x3e8] ;  /* 0x0000fa00ff0a7b82 */ /* 0x000ea20000000a00 */
[----:B-1----:R-:W-:-:S05]  /*3d40*/  IMAD.WIDE R8, R13, 0x4, R8 ;  /* 0x000000040d087825 */ /* 0x002fca00078e0208 */
[----:B------:R1:W-:Y:S01]  /*3d50*/  STG.E desc[UR6][R8.64], R3 ;  /* 0x0000000308007986 */ /* 0x0003e2000c101906 */
[----:B--2---:R-:W-:-:S05]  /*3d60*/  IMAD.WIDE R10, R13, 0x4, R10 ;  /* 0x000000040d0a7825 */ /* 0x004fca00078e020a */
[----:B------:R1:W-:Y:S04]  /*3d70*/  STG.E desc[UR6][R10.64], R15 ;  /* 0x0000000f0a007986 */ /* 0x0003e8000c101906 */
[----:B------:R-:W2:Y:S02]  /*3d80*/  LDG.E R4, desc[UR6][R6.64] ;  /* 0x0000000606047981 */ /* 0x000ea4000c1e1900 */
[----:B--2---:R-:W-:-:S05]  /*3d90*/  VIADD R13, R4, 0x1 ;  /* 0x00000001040d7836 */ /* 0x004fca0000000000 */
[----:B------:R1:W-:Y:S01]  /*3da0*/  STG.E desc[UR6][R6.64], R13 ;  /* 0x0000000d06007986 */ /* 0x0003e2000c101906 */
[----:B------:R-:W-:Y:S05]  /*3db0*/  BRA `(.L_x_91) ;  /* 0x0000000000147947 */ /* 0x000fea0003800000 */
.L_x_89:
[----:B------:R-:W1:Y:S02]  /*3dc0*/  LDC.64 R6, c[0x0][0x3e8] ;  /* 0x0000fa00ff067b82 */ /* 0x000e640000000a00 */
[----:B-1----:R-:W-:-:S05]  /*3dd0*/  IMAD.WIDE R6, R15, 0x4, R6 ;  /* 0x000000040f067825 */ /* 0x002fca00078e0206 */
[----:B------:R-:W2:Y:S02]  /*3de0*/  LDG.E R4, desc[UR6][R6.64] ;  /* 0x0000000606047981 */ /* 0x000ea4000c1e1900 */
[----:B--2---:R-:W-:-:S05]  /*3df0*/  IADD3 R9, PT, PT, R4, 0x1, RZ ;  /* 0x0000000104097810 */ /* 0x004fca0007ffe0ff */
[----:B------:R2:W-:Y:S02]  /*3e00*/  STG.E desc[UR6][R6.64], R9 ;  /* 0x0000000906007986 */ /* 0x0005e4000c101906 */
.L_x_91:
[----:B------:R-:W-:Y:S05]  /*3e10*/  BSYNC.RECONVERGENT B1 ;  /* 0x0000000000017941 */ /* 0x000fea0003800200 */
.L_x_87:
[----:B------:R-:W-:Y:S05]  /*3e20*/  @!P1 BRA `(.L_x_92) ;  /* 0xfffffffc00549947 */ /* 0x000fea000383ffff */
[----:B------:R-:W-:Y:S05]  /*3e30*/  BSYNC.RECONVERGENT B0 ;  /* 0x0000000000007941 */ /* 0x000fea0003800200 */
.L_x_86:
[----:B-12---:R-:W1:Y:S01]  /*3e40*/  LDC.64 R8, c[0x0][0x3f8] ;  /* 0x0000fe00ff087b82 */ /* 0x006e620000000a00 */
[C---:B0-----:R-:W-:Y:S02]  /*3e50*/  IMAD R24, R0.reuse, R25, RZ ;  /* 0x0000001900187224 */ /* 0x041fe400078e02ff */
[----:B------:R-:W-:Y:S02]  /*3e60*/  IMAD R5, R0, R3, R3 ;  /* 0x0000000300057224 */ /* 0x000fe400078e0203 */
[----:B------:R-:W-:-:S03]  /*3e70*/  IMAD.IADD R13, R3, 0x1, R24 ;  /* 0x00000001030d7824 */ /* 0x000fc600078e0218 */
[----:B------:R-:W0:Y:S01]  /*3e80*/  LDC.64 R10, c[0x0][0x418] ;  /* 0x00010600ff0a7b82 */ /* 0x000e220000000a00 */
[----:B-1----:R-:W-:-:S04]  /*3e90*/  IMAD.WIDE R4, R5, 0x4, R8 ;  /* 0x0000000405047825 */ /* 0x002fc800078e0208 */
[----:B------:R-:W-:-:S04]  /*3ea0*/  IMAD.WIDE R8, R13, 0x4, R8 ;  /* 0x000000040d087825 */ /* 0x000fc800078e0208 */
[----:B0-----:R-:W-:-:S04]  /*3eb0*/  IMAD.WIDE.U32 R6, R3, 0x4, R10 ;  /* 0x0000000403067825 */ /* 0x001fc800078e000a */
[----:B------:R-:W-:-:S07]  /*3ec0*/  IMAD.WIDE R10, R25, 0x4, R10 ;  /* 0x00000004190a7825 */ /* 0x000fce00078e020a */
.L_x_144:
[----:B0-2-4-:R-:W0:Y:S08]  /*3ed0*/  LDC.64 R12, c[0x0][0x3b8] ;  /* 0x0000ee00ff0c7b82 */ /* 0x015e300000000a00 */
[----:B-1-3--:R-:W1:Y:S08]  /*3ee0*/  LDC.64 R16, c[0x0][0x3e0] ;  /* 0x0000f800ff107b82 */ /* 0x00ae700000000a00 */
[----:B------:R-:W2:Y:S01]  /*3ef0*/  LDC.64 R18, c[0x0][0x3d8] ;  /* 0x0000f600ff127b82 */ /* 0x000ea20000000a00 */
[----:B0-----:R-:W-:-:S07]  /*3f00*/  IMAD.WIDE R12, R23, 0x4, R12 ;  /* 0x00000004170c7825 */ /* 0x001fce00078e020c */
[----:B------:R-:W0:Y:S01]  /*3f10*/  LDC.64 R14, c[0x0][0x3c8] ;  /* 0x0000f200ff0e7b82 */ /* 0x000e220000000a00 */
[----:B------:R-:W1:Y:S02]  /*3f20*/  LDG.E R13, desc[UR6][R12.64] ;  /* 0x000000060c0d7981 */ /* 0x000e64000c1e1900 */
[----:B-1----:R-:W-:-:S06]  /*3f30*/  IMAD.WIDE R16, R13, 0x4, R16 ;  /* 0x000000040d107825 */ /* 0x002fcc00078e0210 */
[----:B------:R-:W3:Y:S01]  /*3f40*/  LDG.E R17, desc[UR6][R16.64] ;  /* 0x0000000610117981 */ /* 0x000ee2000c1e1900 */
[----:B--2---:R-:W-:-:S04]  /*3f50*/  IMAD.WIDE R18, R13, 0x4, R18 ;  /* 0x000000040d127825 */ /* 0x004fc800078e0212 */
[----:B0-----:R-:W-:Y:S02]  /*3f60*/  IMAD.WIDE R14, R13, 0x4, R14 ;  /* 0x000000040d0e7825 */ /* 0x001fe400078e020e */
[----:B------:R0:W5:Y:S04]  /*3f70*/  LDG.E R18, desc[UR6][R18.64] ;  /* 0x0000000612127981 */ /* 0x000168000c1e1900 */
[----:B------:R0:W5:Y:S01]  /*3f80*/  LDG.E R22, desc[UR6][R14.64] ;  /* 0x000000060e167981 */ /* 0x000162000c1e1900 */
[----:B------:R-:W-:Y:S01]  /*3f90*/  BSSY.RECONVERGENT B0, `(.L_x_93) ;  /* 0x0000199000007945 */ /* 0x000fe20003800200 */
        /* <DEDUP_REMOVED lines=8> */
[----:B------:R-:W0:Y:S01]  /*4020*/  LDC.64 R12, c[0x0][0x3d0] ;  /* 0x0000f400ff0c7b82 */ /* 0x000e220000000a00 */
[----:B------:R-:W-:Y:S01]  /*4030*/  BSSY.RECONVERGENT B1, `(.L_x_97) ;  /* 0x0000063000017945 */ /* 0x000fe20003800200 */
[----:B------:R-:W-:Y:S01]  /*4040*/  IMAD.MOV.U32 R19, RZ, RZ, RZ ;  /* 0x000000ffff137224 */ /* 0x000fe200078e00ff */
[----:B------:R-:W-:-:S07]  /*4050*/  LOP3.LUT R28, R18, 0x7ffffffe, RZ, 0xc0, !PT ;  /* 0x7ffffffe121c7812 */ /* 0x000fce00078ec0ff */
.L_x_110:
[----:B0123--:R-:W-:Y:S01]  /*4060*/  IMAD.IADD R21, R22, 0x1, R19 ;  /* 0x0000000116157824 */ /* 0x00ffe200078e0213 */
[----:B------:R-:W1:Y:S03]  /*4070*/  LDC.64 R16, c[0x0][0x3e8] ;  /* 0x0000fa00ff107b82 */ /* 0x000e660000000a00 */
[----:B0---4-:R-:W-:-:S05]  /*4080*/  IMAD.WIDE R14, R21, 0x4, R12 ;  /* 0x00000004150e7825 */ /* 0x011fca00078e020c */
[----:B------:R-:W2:Y:S01]  /*4090*/  LDG.E R30, desc[UR6][R14.64] ;  /* 0x000000060e1e7981 */ /* 0x000ea2000c1e1900 */
[----:B------:R-:W-:Y:S01]  /*40a0*/  BSSY.RECONVERGENT B3, `(.L_x_98) ;  /* 0x000002b000037945 */ /* 0x000fe20003800200 */
[----:B-1----:R-:W-:Y:S01]  /*40b0*/  IMAD.WIDE R16, R21, 0x4, R16 ;  /* 0x0000000415107825 */ /* 0x002fe200078e0210 */
[----:B--2---:R-:W-:-:S13]  /*40c0*/  ISETP.GE.AND P0, PT, R30, RZ, PT ;  /* 0x000000ff1e00720c */ /* 0x004fda0003f06270 */
[----:B------:R-:W-:Y:S05]  /*40d0*/  @!P0 BRA `(.L_x_99) ;  /* 0x00000000009c8947 */ /* 0x000fea0003800000 */
[CC--:B------:R-:W-:Y:S01]  /*40e0*/  ISETP.NE.AND P2, PT, R30.reuse, R3.reuse, PT ;  /* 0x000000031e00720c */ /* 0x0c0fe20003f45270 */
[----:B------:R-:W-:Y:S01]  /*40f0*/  BSSY.RECONVERGENT B4, `(.L_x_100) ;  /* 0x000000c000047945 */ /* 0x000fe20003800200 */
[----:B------:R-:W-:-:S04]  /*4100*/  ISETP.NE.AND P0, PT, R30, R3, PT ;  /* 0x000000031e00720c */ /* 0x000fc80003f05270 */
[----:B------:R-:W-:-:S07]  /*4110*/  ISETP.EQ.OR P0, PT, R30, R25, !P0 ;  /* 0x000000191e00720c */ /* 0x000fce0004702670 */
[----:B------:R-:W-:Y:S06]  /*4120*/  @P2 BRA `(.L_x_101) ;  /* 0x0000000000202947 */ /* 0x000fec0003800000 */
[----:B------:R-:W2:Y:S02]  /*4130*/  LDG.E R20, desc[UR6][R4.64] ;  /* 0x0000000604147981 */ /* 0x000ea4000c1e1900 */
[C---:B--2---:R-:W-:Y:S01]  /*4140*/  VIADD R21, R20.reuse, 0x1 ;  /* 0x0000000114157836 */ /* 0x044fe20000000000 */
[----:B------:R-:W-:-:S04]  /*4150*/  ISETP.NE.AND P1, PT, R20, RZ, PT ;  /* 0x000000ff1400720c */ /* 0x000fc80003f25270 */
[----:B------:R0:W-:Y:S09]  /*4160*/  STG.E desc[UR6][R4.64], R21 ;  /* 0x0000001504007986 */ /* 0x0001f2000c101906 */
[----:B------:R-:W-:Y:S05]  /*4170*/  @P1 BRA `(.L_x_101) ;  /* 0x00000000000c1947 */ /* 0x000fea0003800000 */
[----:B------:R-:W0:Y:S02]  /*4180*/  LDG.E R20, desc[UR6][R6.64] ;  /* 0x0000000606147981 */ /* 0x000e24000c1e1900 */
[----:B0-----:R-:W-:-:S05]  /*4190*/  VIADD R21, R20, 0x1 ;  /* 0x0000000114157836 */ /* 0x001fca0000000000 */
[----:B------:R1:W-:Y:S02]  /*41a0*/  STG.E desc[UR6][R6.64], R21 ;  /* 0x0000001506007986 */ /* 0x0003e4000c101906 */
.L_x_101:
[----:B------:R-:W-:Y:S05]  /*41b0*/  BSYNC.RECONVERGENT B4 ;  /* 0x0000000000047941 */ /* 0x000fea0003800200 */
.L_x_100:
[----:B------:R-:W-:Y:S04]  /*41c0*/  BSSY.RECONVERGENT B4, `(.L_x_102) ;  /* 0x000000d000047945 */ /* 0x000fe80003800200 */
[----:B------:R-:W-:Y:S05]  /*41d0*/  @P0 BRA `(.L_x_103) ;  /* 0x00000000002c0947 */ /* 0x000fea0003800000 */
[----:B01----:R-:W0:Y:S01]  /*41e0*/  LDC.64 R20, c[0x0][0x3f8] ;  /* 0x0000fe00ff147b82 */ /* 0x003e220000000a00 */
[----:B------:R-:W-:-:S04]  /*41f0*/  IMAD.IADD R27, R24, 0x1, R30 ;  /* 0x00000001181b7824 */ /* 0x000fc800078e021e */
[----:B0-----:R-:W-:-:S05]  /*4200*/  IMAD.WIDE R20, R27, 0x4, R20 ;  /* 0x000000041b147825 */ /* 0x001fca00078e0214 */
[----:B------:R-:W2:Y:S02]  /*4210*/  LDG.E R27, desc[UR6][R20.64] ;  /* 0x00000006141b7981 */ /* 0x000ea4000c1e1900 */
[----:B--2---:R-:W-:-:S04]  /*4220*/  IADD3 R27, PT, PT, R27, -0x1, RZ ;  /* 0xffffffff1b1b7810 */ /* 0x004fc80007ffe0ff */
[----:B------:R-:W-:Y:S01]  /*4230*/  ISETP.NE.AND P0, PT, R27, RZ, PT ;  /* 0x000000ff1b00720c */ /* 0x000fe20003f05270 */
[----:B------:R2:W-:-:S12]  /*4240*/  STG.E desc[UR6][R20.64], R27 ;  /* 0x0000001b14007986 */ /* 0x0005d8000c101906 */
[----:B--2---:R-:W-:Y:S05]  /*4250*/  @P0 BRA `(.L_x_103) ;  /* 0x00000000000c0947 */ /* 0x004fea0003800000 */
[----:B------:R-:W2:Y:S02]  /*4260*/  LDG.E R20, desc[UR6][R10.64] ;  /* 0x000000060a147981 */ /* 0x000ea4000c1e1900 */
[----:B--2---:R-:W-:-:S05]  /*4270*/  VIADD R21, R20, 0xffffffff ;  /* 0xffffffff14157836 */ /* 0x004fca0000000000 */
[----:B------:R2:W-:Y:S02]  /*4280*/  STG.E desc[UR6][R10.64], R21 ;  /* 0x000000150a007986 */ /* 0x0005e4000c101906 */
.L_x_103:
[----:B------:R-:W-:Y:S05]  /*4290*/  BSYNC.RECONVERGENT B4 ;  /* 0x0000000000047941 */ /* 0x000fea0003800200 */
.L_x_102:
[----:B------:R-:W-:Y:S05]  /*42a0*/  @P2 BRA `(.L_x_99) ;  /* 0x0000000000282947 */ /* 0x000fea0003800000 */
[----:B------:R-:W3:Y:S02]  /*42b0*/  LDG.E R20, desc[UR6][R16.64] ;  /* 0x0000000610147981 */ /* 0x000ee4000c1e1900 */
[----:B---3--:R-:W-:-:S13]  /*42c0*/  ISETP.GE.AND P0, PT, R20, 0x2, PT ;  /* 0x000000021400780c */ /* 0x008fda0003f06270 */
[----:B------:R-:W-:Y:S05]  /*42d0*/  @!P0 BRA `(.L_x_99) ;  /* 0x00000000001c8947 */ /* 0x000fea0003800000 */
[----:B------:R-:W0:Y:S02]  /*42e0*/  LDG.E R20, desc[UR6][R8.64] ;  /* 0x0000000608147981 */ /* 0x000e24000c1e1900 */
[----:B012---:R-:W-:-:S05]  /*42f0*/  VIADD R21, R20, 0xffffffff ;  /* 0xffffffff14157836 */ /* 0x007fca0000000000 */
[----:B------:R-:W-:Y:S01]  /*4300*/  ISETP.NE.AND P0, PT, R21, RZ, PT ;  /* 0x000000ff1500720c */ /* 0x000fe20003f05270 */
[----:B------:R3:W-:-:S12]  /*4310*/  STG.E desc[UR6][R8.64], R21 ;  /* 0x0000001508007986 */ /* 0x0007d8000c101906 */
[----:B------:R-:W2:Y:S02]  /*4320*/  @!P0 LDG.E R20, desc[UR6][R10.64] ;  /* 0x000000060a148981 */ /* 0x000ea4000c1e1900 */
[----:B--2---:R-:W-:-:S05]  /*4330*/  @!P0 VIADD R27, R20, 0xffffffff ;  /* 0xffffffff141b8836 */ /* 0x004fca0000000000 */
[----:B------:R3:W-:Y:S02]  /*4340*/  @!P0 STG.E desc[UR6][R10.64], R27 ;  /* 0x0000001b0a008986 */ /* 0x0007e4000c101906 */
.L_x_99:
[----:B------:R-:W-:Y:S05]  /*4350*/  BSYNC.RECONVERGENT B3 ;  /* 0x0000000000037941 */ /* 0x000fea0003800200 */
.L_x_98:
[----:B------:R-:W4:Y:S01]  /*4360*/  LDG.E R20, desc[UR6][R14.64+0x4] ;  /* 0x000004060e147981 */ /* 0x000f22000c1e1900 */
[----:B------:R-:W-:Y:S01]  /*4370*/  BSSY.RECONVERGENT B3, `(.L_x_104) ;  /* 0x000002b000037945 */ /* 0x000fe20003800200 */
[----:B----4-:R-:W-:-:S13]  /*4380*/  ISETP.GE.AND P0, PT, R20, RZ, PT ;  /* 0x000000ff1400720c */ /* 0x010fda0003f06270 */
[----:B------:R-:W-:Y:S05]  /*4390*/  @!P0 BRA `(.L_x_105) ;  /* 0x0000000000a08947 */ /* 0x000fea0003800000 */
[CC--:B------:R-:W-:Y:S01]  /*43a0*/  ISETP.NE.AND P2, PT, R20.reuse, R3.reuse, PT ;  /* 0x000000031400720c */ /* 0x0c0fe20003f45270 */
[----:B------:R-:W-:Y:S01]  /*43b0*/  BSSY.RECONVERGENT B4, `(.L_x_106) ;  /* 0x000000c000047945 */ /* 0x000fe20003800200 */
[----:B------:R-:W-:-:S04]  /*43c0*/  ISETP.NE.AND P0, PT, R20, R3, PT ;  /* 0x000000031400720c */ /* 0x000fc80003f05270 */
[----:B------:R-:W-:-:S07]  /*43d0*/  ISETP.EQ.OR P0, PT, R20, R25, !P0 ;  /* 0x000000191400720c */ /* 0x000fce0004702670 */
[----:B------:R-:W-:Y:S06]  /*43e0*/  @P2 BRA `(.L_x_107) ;  /* 0x0000000000202947 */ /* 0x000fec0003800000 */
[----:B------:R-:W4:Y:S02]  /*43f0*/  LDG.E R14, desc[UR6][R4.64] ;  /* 0x00000006040e7981 */ /* 0x000f24000c1e1900 */
[C---:B----4-:R-:W-:Y:S01]  /*4400*/  VIADD R15, R14.reuse, 0x1 ;  /* 0x000000010e0f7836 */ /* 0x050fe20000000000 */
[----:B------:R-:W-:-:S04]  /*4410*/  ISETP.NE.AND P1, PT, R14, RZ, PT ;  /* 0x000000ff0e00720c */ /* 0x000fc80003f25270 */
[----:B------:R4:W-:Y:S09]  /*4420*/  STG.E desc[UR6][R4.64], R15 ;  /* 0x0000000f04007986 */ /* 0x0009f2000c101906 */
[----:B------:R-:W-:Y:S05]  /*4430*/  @P1 BRA `(.L_x_107) ;  /* 0x00000000000c1947 */ /* 0x000fea0003800000 */
[----:B------:R-:W4:Y:S02]  /*4440*/  LDG.E R14, desc[UR6][R6.64] ;  /* 0x00000006060e7981 */ /* 0x000f24000c1e1900 */
[----:B----4-:R-:W-:-:S05]  /*4450*/  VIADD R15, R14, 0x1 ;  /* 0x000000010e0f7836 */ /* 0x010fca0000000000 */
[----:B------:R4:W-:Y:S02]  /*4460*/  STG.E desc[UR6][R6.64], R15 ;  /* 0x0000000f06007986 */ /* 0x0009e4000c101906 */
.L_x_107:
[----:B------:R-:W-:Y:S05]  /*4470*/  BSYNC.RECONVERGENT B4 ;  /* 0x0000000000047941 */ /* 0x000fea0003800200 */
.L_x_106:
[----:B------:R-:W-:Y:S04]  /*4480*/  BSSY.RECONVERGENT B4, `(.L_x_108) ;  /* 0x000000d000047945 */ /* 0x000fe80003800200 */
[----:B------:R-:W-:Y:S05]  /*4490*/  @P0 BRA `(.L_x_109) ;  /* 0x00000000002c0947 */ /* 0x000fea0003800000 */
[----:B----4-:R-:W4:Y:S01]  /*44a0*/  LDC.64 R14, c[0x0][0x3f8] ;  /* 0x0000fe00ff0e7b82 */ /* 0x010f220000000a00 */
[----:B0123--:R-:W-:-:S04]  /*44b0*/  IMAD.IADD R21, R24, 0x1, R20 ;  /* 0x0000000118157824 */ /* 0x00ffc800078e0214 */
[----:B----4-:R-:W-:-:S05]  /*44c0*/  IMAD.WIDE R14, R21, 0x4, R14 ;  /* 0x00000004150e7825 */ /* 0x010fca00078e020e */
[----:B------:R-:W2:Y:S02]  /*44d0*/  LDG.E R20, desc[UR6][R14.64] ;  /* 0x000000060e147981 */ /* 0x000ea4000c1e1900 */
[----:B--2---:R-:W-:-:S05]  /*44e0*/  VIADD R21, R20, 0xffffffff ;  /* 0xffffffff14157836 */ /* 0x004fca0000000000 */
[----:B------:R0:W-:Y:S01]  /*44f0*/  STG.E desc[UR6][R14.64], R21 ;  /* 0x000000150e007986 */ /* 0x0001e2000c101906 */
[----:B------:R-:W-:-:S13]  /*4500*/  ISETP.NE.AND P0, PT, R21, RZ, PT ;  /* 0x000000ff1500720c */ /* 0x000fda0003f05270 */
[----:B0-----:R-:W-:Y:S05]  /*4510*/  @P0 BRA `(.L_x_109) ;  /* 0x00000000000c0947 */ /* 0x001fea0003800000 */
[----:B------:R-:W2:Y:S02]  /*4520*/  LDG.E R14, desc[UR6][R10.64] ;  /* 0x000000060a0e7981 */ /* 0x000ea4000c1e1900 */
[----:B--2---:R-:W-:-:S05]  /*4530*/  IADD3 R15, PT, PT, R14, -0x1, RZ ;  /* 0xffffffff0e0f7810 */ /* 0x004fca0007ffe0ff */
[----:B------:R0:W-:Y:S02]  /*4540*/  STG.E desc[UR6][R10.64], R15 ;  /* 0x0000000f0a007986 */ /* 0x0001e4000c101906 */
.L_x_109:
[----:B------:R-:W-:Y:S05]  /*4550*/  BSYNC.RECONVERGENT B4 ;  /* 0x0000000000047941 */ /* 0x000fea0003800200 */
.L_x_108:
[----:B------:R-:W-:Y:S05]  /*4560*/  @P2 BRA `(.L_x_105) ;  /* 0x00000000002c2947 */ /* 0x000fea0003800000 */
[----:B------:R-:W5:Y:S02]  /*4570*/  LDG.E R16, desc[UR6][R16.64+0x4] ;  /* 0x0000040610107981 */ /* 0x000f64000c1e1900 */
[----:B-----5:R-:W-:-:S13]  /*4580*/  ISETP.GE.AND P0, PT, R16, 0x2, PT ;  /* 0x000000021000780c */ /* 0x020fda0003f06270 */
[----:B------:R-:W-:Y:S05]  /*4590*/  @!P0 BRA `(.L_x_105) ;  /* 0x0000000000208947 */ /* 0x000fea0003800000 */
[----:B------:R-:W0:Y:S02]  /*45a0*/  LDG.E R14, desc[UR6][R8.64] ;  /* 0x00000006080e7981 */ /* 0x000e24000c1e1900 */
[----:B0---4-:R-:W-:-:S05]  /*45b0*/  VIADD R15, R14, 0xffffffff ;  /* 0xffffffff0e0f7836 */ /* 0x011fca0000000000 */
[----:B------:R0:W-:Y:S01]  /*45c0*/  STG.E desc[UR6][R8.64], R15 ;  /* 0x0000000f08007986 */ /* 0x0001e2000c101906 */
[----:B------:R-:W-:-:S13]  /*45d0*/  ISETP.NE.AND P0, PT, R15, RZ, PT ;  /* 0x000000ff0f00720c */ /* 0x000fda0003f05270 */
[----:B0-----:R-:W-:Y:S05]  /*45e0*/  @P0 BRA `(.L_x_105) ;  /* 0x00000000000c0947 */ /* 0x001fea0003800000 */
[----:B------:R-:W4:Y:S02]  /*45f0*/  LDG.E R14, desc[UR6][R10.64] ;  /* 0x000000060a0e7981 */ /* 0x000f24000c1e1900 */
[----:B----4-:R-:W-:-:S05]  /*4600*/  VIADD R15, R14, 0xffffffff ;  /* 0xffffffff0e0f7836 */ /* 0x010fca0000000000 */
[----:B------:R0:W-:Y:S02]  /*4610*/  STG.E desc[UR6][R10.64], R15 ;  /* 0x0000000f0a007986 */ /* 0x0001e4000c101906 */
.L_x_105:
[----:B------:R-:W-:Y:S05]  /*4620*/  BSYNC.RECONVERGENT B3 ;  /* 0x0000000000037941 */ /* 0x000fea0003800200 */
.L_x_104:
[----:B------:R-:W-:-:S05]  /*4630*/  VIADD R19, R19, 0x2 ;  /* 0x0000000213137836 */ /* 0x000fca0000000000 */
[----:B------:R-:W-:-:S13]  /*4640*/  ISETP.NE.AND P0, PT, R19, R28, PT ;  /* 0x0000001c1300720c */ /* 0x000fda0003f05270 */
[----:B------:R-:W-:Y:S05]  /*4650*/  @P0 BRA `(.L_x_110) ;  /* 0xfffffff800800947 */ /* 0x000fea000383ffff */
[----:B------:R-:W-:Y:S05]  /*4660*/  BSYNC.RECONVERGENT B1 ;  /* 0x0000000000017941 */ /* 0x000fea0003800200 */
.L_x_97:
[----:B------:R-:W-:Y:S05]  /*4670*/  BSYNC.RECONVERGENT B2 ;  /* 0x0000000000027941 */ /* 0x000fea0003800200 */
.L_x_96:
[----:B------:R-:W-:-:S04]  /*4680*/  LOP3.LUT R18, R18, 0x1, RZ, 0xc0, !PT ;  /* 0x0000000112127812 */ /* 0x000fc800078ec0ff */
[----:B------:R-:W-:-:S13]  /*4690*/  ISETP.NE.U32.AND P0, PT, R18, 0x1, PT ;  /* 0x000000011200780c */ /* 0x000fda0003f05070 */
[----:B------:R-:W-:Y:S05]  /*46a0*/  @P0 BRA `(.L_x_95) ;  /* 0x00000010009c0947 */ /* 0x000fea0003800000 */
[----:B------:R-:W5:Y:S01]  /*46b0*/  LDC.64 R12, c[0x0][0x3d0] ;  /* 0x0000f400ff0c7b82 */ /* 0x000f620000000a00 */
[----:B------:R-:W-:-:S04]  /*46c0*/  IMAD.IADD R17, R22, 0x1, R28 ;  /* 0x0000000116117824 */ /* 0x000fc800078e021c */
[----:B-----5:R-:W-:-:S05]  /*46d0*/  IMAD.WIDE R12, R17, 0x4, R12 ;  /* 0x00000004110c7825 */ /* 0x020fca00078e020c */
[----:B------:R-:W5:Y:S02]  /*46e0*/  LDG.E R14, desc[UR6][R12.64] ;  /* 0x000000060c0e7981 */ /* 0x000f64000c1e1900 */
[----:B-----5:R-:W-:-:S13]  /*46f0*/  ISETP.GE.AND P0, PT, R14, RZ, PT ;  /* 0x000000ff0e00720c */ /* 0x020fda0003f06270 */
[----:B------:R-:W-:Y:S05]  /*4700*/  @!P0 BRA `(.L_x_95) ;  /* 0x0000001000848947 */ /* 0x000fea0003800000 */
[CC--:B------:R-:W-:Y:S01]  /*4710*/  ISETP.NE.AND P1, PT, R14.reuse, R3.reuse, PT ;  /* 0x000000030e00720c */ /* 0x0c0fe20003f25270 */
[----:B------:R-:W-:Y:S01]  /*4720*/  BSSY.RECONVERGENT B1, `(.L_x_111) ;  /* 0x000000c000017945 */ /* 0x000fe20003800200 */
[----:B------:R-:W-:-:S04]  /*4730*/  ISETP.NE.AND P0, PT, R14, R3, PT ;  /* 0x000000030e00720c */ /* 0x000fc80003f05270 */
[----:B------:R-:W-:-:S07]  /*4740*/  ISETP.EQ.OR P0, PT, R14, R25, !P0 ;  /* 0x000000190e00720c */ /* 0x000fce0004702670 */
[----:B------:R-:W-:Y:S06]  /*4750*/  @P1 BRA `(.L_x_112) ;  /* 0x0000000000201947 */ /* 0x000fec0003800000 */
[----:B------:R-:W5:Y:S02]  /*4760*/  LDG.E R12, desc[UR6][R4.64] ;  /* 0x00000006040c7981 */ /* 0x000f64000c1e1900 */
[C---:B-----5:R-:W-:Y:S01]  /*4770*/  VIADD R13, R12.reuse, 0x1 ;  /* 0x000000010c0d7836 */ /* 0x060fe20000000000 */
[----:B------:R-:W-:-:S04]  /*4780*/  ISETP.NE.AND P2, PT, R12, RZ, PT ;  /* 0x000000ff0c00720c */ /* 0x000fc80003f45270 */
[----:B------:R0:W-:Y:S09]  /*4790*/  STG.E desc[UR6][R4.64], R13 ;  /* 0x0000000d04007986 */ /* 0x0001f2000c101906 */
[----:B------:R-:W-:Y:S05]  /*47a0*/  @P2 BRA `(.L_x_112) ;  /* 0x00000000000c2947 */ /* 0x000fea0003800000 */
[----:B------:R-:W0:Y:S02]  /*47b0*/  LDG.E R12, desc[UR6][R6.64] ;  /* 0x00000006060c7981 */ /* 0x000e24000c1e1900 */
[----:B0-----:R-:W-:-:S05]  /*47c0*/  VIADD R13, R12, 0x1 ;  /* 0x000000010c0d7836 */ /* 0x001fca0000000000 */
[----:B------:R0:W-:Y:S02]  /*47d0*/  STG.E desc[UR6][R6.64], R13 ;  /* 0x0000000d06007986 */ /* 0x0001e4000c101906 */
.L_x_112:
[----:B------:R-:W-:Y:S05]  /*47e0*/  BSYNC.RECONVERGENT B1 ;  /* 0x0000000000017941 */ /* 0x000fea0003800200 */
.L_x_111:
[----:B------:R-:W-:Y:S04]  /*47f0*/  BSSY.RECONVERGENT B1, `(.L_x_113) ;  /* 0x000000d000017945 */ /* 0x000fe80003800200 */
[----:B------:R-:W-:Y:S05]  /*4800*/  @P0 BRA `(.L_x_114) ;  /* 0x00000000002c0947 */ /* 0x000fea0003800000 */
[----:B0-----:R-:W0:Y:S01]  /*4810*/  LDC.64 R12, c[0x0][0x3f8] ;  /* 0x0000fe00ff0c7b82 */ /* 0x001e220000000a00 */
[----:B----4-:R-:W-:-:S04]  /*4820*/  IMAD.IADD R15, R24, 0x1, R14 ;  /* 0x00000001180f7824 */ /* 0x010fc800078e020e */
[----:B0-----:R-:W-:-:S05]  /*4830*/  IMAD.WIDE R12, R15, 0x4, R12 ;  /* 0x000000040f0c7825 */ /* 0x001fca00078e020c */
[----:B------:R-:W4:Y:S02]  /*4840*/  LDG.E R14, desc[UR6][R12.64] ;  /* 0x000000060c0e7981 */ /* 0x000f24000c1e1900 */
[----:B----4-:R-:W-:-:S04]  /*4850*/  IADD3 R15, PT, PT, R14, -0x1, RZ ;  /* 0xffffffff0e0f7810 */ /* 0x010fc80007ffe0ff */
[----:B------:R-:W-:Y:S01]  /*4860*/  ISETP.NE.AND P0, PT, R15, RZ, PT ;  /* 0x000000ff0f00720c */ /* 0x000fe20003f05270 */
[----:B------:R0:W-:-:S12]  /*4870*/  STG.E desc[UR6][R12.64], R15 ;  /* 0x0000000f0c007986 */ /* 0x0001d8000c101906 */
[----:B0-----:R-:W-:Y:S05]  /*4880*/  @P0 BRA `(.L_x_114) ;  /* 0x00000000000c0947 */ /* 0x001fea0003800000 */
[----:B------:R-:W4:Y:S02]  /*4890*/  LDG.E R12, desc[UR6][R10.64] ;  /* 0x000000060a0c7981 */ /* 0x000f24000c1e1900 */
[----:B----4-:R-:W-:-:S05]  /*48a0*/  VIADD R13, R12, 0xffffffff ;  /* 0xffffffff0c0d7836 */ /* 0x010fca0000000000 */
[----:B------:R0:W-:Y:S02]  /*48b0*/  STG.E desc[UR6][R10.64], R13 ;  /* 0x0000000d0a007986 */ /* 0x0001e4000c101906 */
.L_x_114:
[----:B------:R-:W-:Y:S05]  /*48c0*/  BSYNC.RECONVERGENT B1 ;  /* 0x0000000000017941 */ /* 0x000fea0003800200 */
.L_x_113:
[----:B------:R-:W-:Y:S05]  /*48d0*/  @P1 BRA `(.L_x_95) ;  /* 0x0000001000101947 */ /* 0x000fea0003800000 */
[----:B0-----:R-:W0:Y:S02]  /*48e0*/  LDC.64 R12, c[0x0][0x3e8] ;  /* 0x0000fa00ff0c7b82 */ /* 0x001e240000000a00 */
[----:B0-----:R-:W-:-:S06]  /*48f0*/  IMAD.WIDE R12, R17, 0x4, R12 ;  /* 0x00000004110c7825 */ /* 0x001fcc00078e020c */
[----:B------:R-:W5:Y:S02]  /*4900*/  LDG.E R12, desc[UR6][R12.64] ;  /* 0x000000060c0c7981 */ /* 0x000f64000c1e1900 */
[----:B-----5:R-:W-:-:S13]  /*4910*/  ISETP.GE.AND P0, PT, R12, 0x2, PT ;  /* 0x000000020c00780c */ /* 0x020fda0003f06270 */
[----:B------:R-:W-:Y:S05]  /*4920*/  @!P0 BRA `(.L_x_95) ;  /* 0x0000000c00fc8947 */ /* 0x000fea0003800000 */
[----:B------:R-:W5:Y:S02]  /*4930*/  LDG.E R12, desc[UR6][R8.64] ;  /* 0x00000006080c7981 */ /* 0x000f64000c1e1900 */
[----:B-----5:R-:W-:-:S05]  /*4940*/  VIADD R13, R12, 0xffffffff ;  /* 0xffffffff0c0d7836 */ /* 0x020fca0000000000 */
[----:B------:R0:W-:Y:S01]  /*4950*/  STG.E desc[UR6][R8.64], R13 ;  /* 0x0000000d08007986 */ /* 0x0001e2000c101906 */
[----:B------:R-:W-:-:S13]  /*4960*/  ISETP.NE.AND P0, PT, R13, RZ, PT ;  /* 0x000000ff0d00720c */ /* 0x000fda0003f05270 */
[----:B0-----:R-:W-:Y:S05]  /*4970*/  @P0 BRA `(.L_x_95) ;  /* 0x0000000c00e80947 */ /* 0x001fea0003800000 */
[----:B------:R-:W5:Y:S02]  /*4980*/  LDG.E R12, desc[UR6][R10.64] ;  /* 0x000000060a0c7981 */ /* 0x000f64000c1e1900 */
[----:B-----5:R-:W-:-:S05]  /*4990*/  VIADD R13, R12, 0xffffffff ;  /* 0xffffffff0c0d7836 */ /* 0x020fca0000000000 */
[----:B------:R0:W-:Y:S01]  /*49a0*/  STG.E desc[UR6][R10.64], R13 ;  /* 0x0000000d0a007986 */ /* 0x0001e2000c101906 */
[----:B------:R-:W-:Y:S05]  /*49b0*/  BRA `(.L_x_95) ;  /* 0x0000000c00d87947 */ /* 0x000fea0003800000 */
.L_x_94:
[----:B-----5:R-:W-:-:S13]  /*49c0*/  ISETP.GE.AND P0, PT, R18, 0x1, PT ;  /* 0x000000011200780c */ /* 0x020fda0003f06270 */
[----:B------:R-:W-:Y:S05]  /*49d0*/  @!P0 BRA `(.L_x_95) ;  /* 0x0000000c00d08947 */ /* 0x000fea0003800000 */
[----:B------:R-:W0:Y:S01]  /*49e0*/  LDCU.64 UR8, c[0x0][0x3a0] ;  /* 0x00007400ff0877ac */ /* 0x000e220008000a00 */
[----:B------:R-:W-:Y:S01]  /*49f0*/  SHF.R.S32.HI R12, RZ, 0x1f, R17 ;  /* 0x0000001fff0c7819 */ /* 0x000fe20000011411 */
[----:B------:R-:W1:Y:S01]  /*4a00*/  LDC.64 R14, c[0x0][0x3f8] ;  /* 0x0000fe00ff0e7b82 */ /* 0x000e620000000a00 */
[----:B0-----:R-:W-:-:S04]  /*4a10*/  LEA R20, P0, R17, UR8, 0x2 ;  /* 0x0000000811147c11 */ /* 0x001fc8000f8010ff */
[----:B------:R-:W-:-:S03]  /*4a20*/  LEA.HI.X R21, R17, UR9, R12, 0x2, P0 ;  /* 0x0000000911157c11 */ /* 0x000fc600080f140c */
[----:B------:R-:W0:Y:S03]  /*4a30*/  LDC.64 R16, c[0x0][0x418] ;  /* 0x00010600ff107b82 */ /* 0x000e260000000a00 */
[----:B------:R-:W2:Y:S01]  /*4a40*/  LDG.E R21, desc[UR6][R20.64] ;  /* 0x0000000614157981 */ /* 0x000ea2000c1e1900 */
[C---:B------:R-:W-:Y:S01]  /*4a50*/  ISETP.GE.U32.AND P0, PT, R18.reuse, 0x4, PT ;  /* 0x000000041200780c */ /* 0x040fe20003f06070 */
[----:B------:R-:W-:Y:S01]  /*4a60*/  BSSY.RECONVERGENT B1, `(.L_x_115) ;  /* 0x000008b000017945 */ /* 0x000fe20003800200 */
[----:B------:R-:W-:Y:S01]  /*4a70*/  LOP3.LUT R29, R18, 0x3, RZ, 0xc0, !PT ;  /* 0x00000003121d7812 */ /* 0x000fe200078ec0ff */
[----:B------:R-:W-:Y:S01]  /*4a80*/  IMAD.MOV.U32 R27, RZ, RZ, RZ ;  /* 0x000000ffff1b7224 */ /* 0x000fe200078e00ff */
[----:B------:R-:W-:Y:S01]  /*4a90*/  PRMT R28, RZ, 0x7610, R28 ;  /* 0x00007610ff1c7816 */ /* 0x000fe2000000001c */
[CC--:B--2---:R-:W-:Y:S02]  /*4aa0*/  IMAD R13, R0.reuse, R21.reuse, R3 ;  /* 0x00000015000d7224 */ /* 0x0c4fe400078e0203 */
[----:B------:R-:W-:-:S02]  /*4ab0*/  IMAD R19, R0, R21, R25 ;  /* 0x0000001500137224 */ /* 0x000fc400078e0219 */
[----:B-1----:R-:W-:-:S04]  /*4ac0*/  IMAD.WIDE R12, R13, 0x4, R14 ;  /* 0x000000040d0c7825 */ /* 0x002fc800078e020e */
[----:B------:R-:W-:-:S04]  /*4ad0*/  IMAD.WIDE R14, R19, 0x4, R14 ;  /* 0x00000004130e7825 */ /* 0x000fc800078e020e */
[----:B0-----:R-:W-:Y:S01]  /*4ae0*/  IMAD.WIDE R16, R21, 0x4, R16 ;  /* 0x0000000415107825 */ /* 0x001fe200078e0210 */
[----:B------:R-:W-:Y:S06]  /*4af0*/  @!P0 BRA `(.L_x_116) ;  /* 0x0000000800048947 */ /* 0x000fec0003800000 */
[----:B------:R-:W-:Y:S01]  /*4b00*/  LOP3.LUT R27, R18, 0x7ffffffc, RZ, 0xc0, !PT ;  /* 0x7ffffffc121b7812 */ /* 0x000fe200078ec0ff */
[----:B------:R-:W-:Y:S01]  /*4b10*/  IMAD.MOV.U32 R31, RZ, RZ, R22 ;  /* 0x000000ffff1f7224 */ /* 0x000fe200078e0016 */
[----:B------:R-:W-:-:S03]  /*4b20*/  PRMT R28, RZ, 0x7610, R28 ;  /* 0x00007610ff1c7816 */ /* 0x000fc6000000001c */
[----:B------:R-:W-:-:S07]  /*4b30*/  IMAD.MOV R30, RZ, RZ, -R27 ;  /* 0x000000ffff1e7224 */ /* 0x000fce00078e0a1b */
.L_x_133:
[----:B0-----:R-:W0:Y:S08]  /*4b40*/  LDC.64 R18, c[0x0][0x3d0] ;  /* 0x0000f400ff127b82 */ /* 0x001e300000000a00 */
[----:B-1----:R-:W1:Y:S01]  /*4b50*/  LDC.64 R20, c[0x0][0x3e8] ;  /* 0x0000fa00ff147b82 */ /* 0x002e620000000a00 */
[----:B0-----:R-:W-:-:S05]  /*4b60*/  IMAD.WIDE R18, R31, 0x4, R18 ;  /* 0x000000041f127825 */ /* 0x001fca00078e0212 */
[----:B--2---:R-:W2:Y:S01]  /*4b70*/  LDG.E R32, desc[UR6][R18.64] ;  /* 0x0000000612207981 */ /* 0x004ea2000c1e1900 */
[----:B------:R-:W-:Y:S01]  /*4b80*/  BSSY.RECONVERGENT B2, `(.L_x_117) ;  /* 0x000000e000027945 */ /* 0x000fe20003800200 */
[----:B-1----:R-:W-:Y:S01]  /*4b90*/  IMAD.WIDE R20, R31, 0x4, R20 ;  /* 0x000000041f147825 */ /* 0x002fe200078e0214 */
[----:B--2---:R-:W-:-:S13]  /*4ba0*/  ISETP.NE.AND P0, PT, R32, R3, PT ;  /* 0x000000032000720c */ /* 0x004fda0003f05270 */
[----:B---34-:R-:W-:Y:S05]  /*4bb0*/  @P0 BRA `(.L_x_118) ;  /* 0x0000000000280947 */ /* 0x018fea0003800000 */
[----:B------:R-:W2:Y:S02]  /*4bc0*/  LDG.E R32, desc[UR6][R20.64] ;  /* 0x0000000614207981 */ /* 0x000ea4000c1e1900 */
[----:B--2---:R-:W-:-:S13]  /*4bd0*/  ISETP.NE.AND P0, PT, R32, 0x1, PT ;  /* 0x000000012000780c */ /* 0x004fda0003f05270 */
[----:B------:R-:W-:Y:S05]  /*4be0*/  @P0 BRA `(.L_x_118) ;  /* 0x00000000001c0947 */ /* 0x000fea0003800000 */
[----:B------:R-:W2:Y:S02]  /*4bf0*/  LDG.E R32, desc[UR6][R12.64] ;  /* 0x000000060c207981 */ /* 0x000ea4000c1e1900 */
[C---:B--2---:R-:W-:Y:S01]  /*4c00*/  ISETP.NE.AND P0, PT, R32.reuse, RZ, PT ;  /* 0x000000ff2000720c */ /* 0x044fe20003f05270 */
[----:B------:R-:W-:-:S05]  /*4c10*/  VIADD R33, R32, 0x1 ;  /* 0x0000000120217836 */ /* 0x000fca0000000000 */
[----:B------:R0:W-:Y:S07]  /*4c20*/  STG.E desc[UR6][R12.64], R33 ;  /* 0x000000210c007986 */ /* 0x0001ee000c101906 */
[----:B------:R-:W2:Y:S02]  /*4c30*/  @!P0 LDG.E R32, desc[UR6][R16.64] ;  /* 0x0000000610208981 */ /* 0x000ea4000c1e1900 */
[----:B--2---:R-:W-:-:S05]  /*4c40*/  @!P0 IADD3 R35, PT, PT, R32, 0x1, RZ ;  /* 0x0000000120238810 */ /* 0x004fca0007ffe0ff */
[----:B------:R0:W-:Y:S02]  /*4c50*/  @!P0 STG.E desc[UR6][R16.64], R35 ;  /* 0x0000002310008986 */ /* 0x0001e4000c101906 */
.L_x_118:
[----:B------:R-:W-:Y:S05]  /*4c60*/  BSYNC.RECONVERGENT B2 ;  /* 0x0000000000027941 */ /* 0x000fea0003800200 */
.L_x_117:
[----:B------:R-:W2:Y:S01]  /*4c70*/  LDG.E R32, desc[UR6][R18.64] ;  /* 0x0000000612207981 */ /* 0x000ea2000c1e1900 */
[----:B------:R-:W-:Y:S01]  /*4c80*/  BSSY.RECONVERGENT B2, `(.L_x_119) ;  /* 0x000000c000027945 */ /* 0x000fe20003800200 */
[----:B--2---:R-:W-:-:S04]  /*4c90*/  ISETP.NE.AND P0, PT, R32, R25, PT ;  /* 0x000000192000720c */ /* 0x004fc80003f05270 */
[----:B------:R-:W-:-:S04]  /*4ca0*/  SEL R28, R28, 0x1, P0 ;  /* 0x000000011c1c7807 */ /* 0x000fc80000000000 */
[----:B------:R-:W-:-:S13]  /*4cb0*/  LOP3.LUT P0, RZ, R28, 0xff, RZ, 0xc0, !PT ;  /* 0x000000ff1cff7812 */ /* 0x000fda000780c0ff */
[----:B------:R-:W-:Y:S05]  /*4cc0*/  @P0 BRA `(.L_x_120) ;  /* 0x00000000001c0947 */ /* 0x000fea0003800000 */
[----:B------:R-:W0:Y:S02]  /*4cd0*/  LDG.E R32, desc[UR6][R14.64] ;  /* 0x000000060e207981 */ /* 0x000e24000c1e1900 */
[----:B0-----:R-:W-:-:S05]  /*4ce0*/  VIADD R33, R32, 0xffffffff ;  /* 0xffffffff20217836 */ /* 0x001fca0000000000 */
[----:B------:R-:W-:Y:S01]  /*4cf0*/  ISETP.NE.AND P0, PT, R33, RZ, PT ;  /* 0x000000ff2100720c */ /* 0x000fe20003f05270 */
[----:B------:R1:W-:-:S12]  /*4d00*/  STG.E desc[UR6][R14.64], R33 ;  /* 0x000000210e007986 */ /* 0x0003d8000c101906 */
[----:B------:R-:W2:Y:S02]  /*4d10*/  @!P0 LDG.E R32, desc[UR6][R16.64] ;  /* 0x0000000610208981 */ /* 0x000ea4000c1e1900 */
[----:B--2---:R-:W-:-:S05]  /*4d20*/  @!P0 VIADD R35, R32, 0xffffffff ;  /* 0xffffffff20238836 */ /* 0x004fca0000000000 */
[----:B------:R1:W-:Y:S02]  /*4d30*/  @!P0 STG.E desc[UR6][R16.64], R35 ;  /* 0x0000002310008986 */ /* 0x0003e4000c101906 */
.L_x_120:
[----:B------:R-:W-:Y:S05]  /*4d40*/  BSYNC.RECONVERGENT B2 ;  /* 0x0000000000027941 */ /* 0x000fea0003800200 */
.L_x_119:
        /* <DEDUP_REMOVED lines=8> */
[C---:B--2---:R-:W-:Y:S01]  /*4dd0*/  ISETP.NE.AND P0, PT, R32.reuse, RZ, PT ;  /* 0x000000ff2000720c */ /* 0x044fe20003f05270 */
[----:B01----:R-:W-:-:S05]  /*4de0*/  VIADD R33, R32, 0x1 ;  /* 0x0000000120217836 */ /* 0x003fca0000000000 */
[----:B------:R2:W-:Y:S07]  /*4df0*/  STG.E desc[UR6][R12.64], R33 ;  /* 0x000000210c007986 */ /* 0x0005ee000c101906 */
[----:B------:R-:W3:Y:S02]  /*4e00*/  @!P0 LDG.E R32, desc[UR6][R16.64] ;  /* 0x0000000610208981 */ /* 0x000ee4000c1e1900 */
[----:B---3--:R-:W-:-:S05]  /*4e10*/  @!P0 VIADD R35, R32, 0x1 ;  /* 0x0000000120238836 */ /* 0x008fca0000000000 */
[----:B------:R2:W-:Y:S02]  /*4e20*/  @!P0 STG.E desc[UR6][R16.64], R35 ;  /* 0x0000002310008986 */ /* 0x0005e4000c101906 */
.L_x_122:
[----:B------:R-:W-:Y:S05]  /*4e30*/  BSYNC.RECONVERGENT B2 ;  /* 0x0000000000027941 */ /* 0x000fea0003800200 */
.L_x_121:
[----:B------:R-:W3:Y:S01]  /*4e40*/  LDG.E R32, desc[UR6][R18.64+0x4] ;  /* 0x0000040612207981 */ /* 0x000ee2000c1e1900 */
[----:B------:R-:W-:Y:S01]  /*4e50*/  BSSY.RECONVERGENT B2, `(.L_x_123) ;  /* 0x000000c000027945 */ /* 0x000fe20003800200 */
[----:B---3--:R-:W-:-:S04]  /*4e60*/  ISETP.NE.AND P0, PT, R32, R25, PT ;  /* 0x000000192000720c */ /* 0x008fc80003f05270 */
[----:B------:R-:W-:-:S04]  /*4e70*/  SEL R28, R28, 0x1, P0 ;  /* 0x000000011c1c7807 */ /* 0x000fc80000000000 */
[----:B------:R-:W-:-:S13]  /*4e80*/  LOP3.LUT P0, RZ, R28, 0xff, RZ, 0xc0, !PT ;  /* 0x000000ff1cff7812 */ /* 0x000fda000780c0ff */
[----:B------:R-:W-:Y:S05]  /*4e90*/  @P0 BRA `(.L_x_124) ;  /* 0x00000000001c0947 */ /* 0x000fea0003800000 */
[----:B------:R-:W0:Y:S02]  /*4ea0*/  LDG.E R32, desc[UR6][R14.64] ;  /* 0x000000060e207981 */ /* 0x000e24000c1e1900 */
[----:B012---:R-:W-:-:S05]  /*4eb0*/  VIADD R33, R32, 0xffffffff ;  /* 0xffffffff20217836 */ /* 0x007fca0000000000 */
[----:B------:R-:W-:Y:S01]  /*4ec0*/  ISETP.NE.AND P0, PT, R33, RZ, PT ;  /* 0x000000ff2100720c */ /* 0x000fe20003f05270 */
[----:B------:R3:W-:-:S12]  /*4ed0*/  STG.E desc[UR6][R14.64], R33 ;  /* 0x000000210e007986 */ /* 0x0007d8000c101906 */
[----:B------:R-:W2:Y:S02]  /*4ee0*/  @!P0 LDG.E R32, desc[UR6][R16.64] ;  /* 0x0000000610208981 */ /* 0x000ea4000c1e1900 */
[----:B--2---:R-:W-:-:S05]  /*4ef0*/  @!P0 VIADD R35, R32, 0xffffffff ;  /* 0xffffffff20238836 */ /* 0x004fca0000000000 */
[----:B------:R3:W-:Y:S02]  /*4f00*/  @!P0 STG.E desc[UR6][R16.64], R35 ;  /* 0x0000002310008986 */ /* 0x0007e4000c101906 */
.L_x_124:
[----:B------:R-:W-:Y:S05]  /*4f10*/  BSYNC.RECONVERGENT B2 ;  /* 0x0000000000027941 */ /* 0x000fea0003800200 */
.L_x_123:
[----:B------:R-:W4:Y:S01]  /*4f20*/  LDG.E R32, desc[UR6][R18.64+0x8] ;  /* 0x0000080612207981 */ /* 0x000f22000c1e1900 */
[----:B------:R-:W-:Y:S01]  /*4f30*/  BSSY.RECONVERGENT B2, `(.L_x_125) ;  /* 0x000000d000027945 */ /* 0x000fe20003800200 */
[----:B----4-:R-:W-:-:S13]  /*4f40*/  ISETP.NE.AND P0, PT, R32, R3, PT ;  /* 0x000000032000720c */ /* 0x010fda0003f05270 */
[----:B------:R-:W-:Y:S05]  /*4f50*/  @P0 BRA `(.L_x_126) ;  /* 0x0000000000280947 */ /* 0x000fea0003800000 */
[----:B------:R-:W4:Y:S02]  /*4f60*/  LDG.E R32, desc[UR6][R20.64+0x8] ;  /* 0x0000080614207981 */ /* 0x000f24000c1e1900 */
[----:B----4-:R-:W-:-:S13]  /*4f70*/  ISETP.NE.AND P0, PT, R32, 0x1, PT ;  /* 0x000000012000780c */ /* 0x010fda0003f05270 */
[----:B------:R-:W-:Y:S05]  /*4f80*/  @P0 BRA `(.L_x_126) ;  /* 0x00000000001c0947 */ /* 0x000fea0003800000 */
[----:B------:R-:W4:Y:S02]  /*4f90*/  LDG.E R32, desc[UR6][R12.64] ;  /* 0x000000060c207981 */ /* 0x000f24000c1e1900 */
[C---:B----4-:R-:W-:Y:S01]  /*4fa0*/  ISETP.NE.AND P0, PT, R32.reuse, RZ, PT ;  /* 0x000000ff2000720c */ /* 0x050fe20003f05270 */
[----:B0123--:R-:W-:-:S05]  /*4fb0*/  VIADD R33, R32, 0x1 ;  /* 0x0000000120217836 */ /* 0x00ffca0000000000 */
[----:B------:R4:W-:Y:S07]  /*4fc0*/  STG.E desc[UR6][R12.64], R33 ;  /* 0x000000210c007986 */ /* 0x0009ee000c101906 */
[----:B------:R-:W2:Y:S02]  /*4fd0*/  @!P0 LDG.E R32, desc[UR6][R16.64] ;  /* 0x0000000610208981 */ /* 0x000ea4000c1e1900 */
[----:B--2---:R-:W-:-:S05]  /*4fe0*/  @!P0 IADD3 R35, PT, PT, R32, 0x1, RZ ;  /* 0x0000000120238810 */ /* 0x004fca0007ffe0ff */
[----:B------:R4:W-:Y:S02]  /*4ff0*/  @!P0 STG.E desc[UR6][R16.64], R35 ;  /* 0x0000002310008986 */ /* 0x0009e4000c101906 */
.L_x_126:
[----:B------:R-:W-:Y:S05]  /*5000*/  BSYNC.RECONVERGENT B2 ;  /* 0x0000000000027941 */ /* 0x000fea0003800200 */
.L_x_125:
[----:B------:R-:W5:Y:S01]  /*5010*/  LDG.E R32, desc[UR6][R18.64+0x8] ;  /* 0x0000080612207981 */ /* 0x000f62000c1e1900 */
[----:B------:R-:W-:Y:S01]  /*5020*/  BSSY.RECONVERGENT B2, `(.L_x_127) ;  /* 0x000000c000027945 */ /* 0x000fe20003800200 */
[----:B-----5:R-:W-:-:S04]  /*5030*/  ISETP.NE.AND P0, PT, R32, R25, PT ;  /* 0x000000192000720c */ /* 0x020fc80003f05270 */
[----:B------:R-:W-:-:S04]  /*5040*/  SEL R28, R28, 0x1, P0 ;  /* 0x000000011c1c7807 */ /* 0x000fc80000000000 */
[----:B------:R-:W-:-:S13]  /*5050*/  LOP3.LUT P0, RZ, R28, 0xff, RZ, 0xc0, !PT ;  /* 0x000000ff1cff7812 */ /* 0x000fda000780c0ff */
[----:B------:R-:W-:Y:S05]  /*5060*/  @P0 BRA `(.L_x_128) ;  /* 0x00000000001c0947 */ /* 0x000fea0003800000 */
[----:B------:R-:W0:Y:S02]  /*5070*/  LDG.E R32, desc[UR6][R14.64] ;  /* 0x000000060e207981 */ /* 0x000e24000c1e1900 */
[----:B01234-:R-:W-:-:S05]  /*5080*/  VIADD R33, R32, 0xffffffff ;  /* 0xffffffff20217836 */ /* 0x01ffca0000000000 */
[----:B------:R-:W-:Y:S01]  /*5090*/  ISETP.NE.AND P0, PT, R33, RZ, PT ;  /* 0x000000ff2100720c */ /* 0x000fe20003f05270 */
[----:B------:R0:W-:-:S12]  /*50a0*/  STG.E desc[UR6][R14.64], R33 ;  /* 0x000000210e007986 */ /* 0x0001d8000c101906 */
[----:B------:R-:W2:Y:S02]  /*50b0*/  @!P0 LDG.E R32, desc[UR6][R16.64] ;  /* 0x0000000610208981 */ /* 0x000ea4000c1e1900 */
[----:B--2---:R-:W-:-:S05]  /*50c0*/  @!P0 VIADD R35, R32, 0xffffffff ;  /* 0xffffffff20238836 */ /* 0x004fca0000000000 */
[----:B------:R0:W-:Y:S02]  /*50d0*/  @!P0 STG.E desc[UR6][R16.64], R35 ;  /* 0x0000002310008986 */ /* 0x0001e4000c101906 */
.L_x_128:
[----:B------:R-:W-:Y:S05]  /*50e0*/  BSYNC.RECONVERGENT B2 ;  /* 0x0000000000027941 */ /* 0x000fea0003800200 */
.L_x_127:
[----:B------:R-:W5:Y:S01]  /*50f0*/  LDG.E R32, desc[UR6][R18.64+0xc] ;  /* 0x00000c0612207981 */ /* 0x000f62000c1e1900 */
[----:B------:R-:W-:Y:S01]  /*5100*/  BSSY.RECONVERGENT B2, `(.L_x_129) ;  /* 0x000000d000027945 */ /* 0x000fe20003800200 */
[----:B-----5:R-:W-:-:S13]  /*5110*/  ISETP.NE.AND P0, PT, R32, R3, PT ;  /* 0x000000032000720c */ /* 0x020fda0003f05270 */
[----:B------:R-:W-:Y:S05]  /*5120*/  @P0 BRA `(.L_x_130) ;  /* 0x0000000000280947 */ /* 0x000fea0003800000 */
[----:B------:R-:W5:Y:S02]  /*5130*/  LDG.E R20, desc[UR6][R20.64+0xc] ;  /* 0x00000c0614147981 */ /* 0x000f64000c1e1900 */
[----:B-----5:R-:W-:-:S13]  /*5140*/  ISETP.NE.AND P0, PT, R20, 0x1, PT ;  /* 0x000000011400780c */ /* 0x020fda0003f05270 */
[----:B------:R-:W-:Y:S05]  /*5150*/  @P0 BRA `(.L_x_130) ;  /* 0x00000000001c0947 */ /* 0x000fea0003800000 */
[----:B------:R-:W5:Y:S02]  /*5160*/  LDG.E R20, desc[UR6][R12.64] ;  /* 0x000000060c147981 */ /* 0x000f64000c1e1900 */
[C---:B-----5:R-:W-:Y:S01]  /*5170*/  ISETP.NE.AND P0, PT, R20.reuse, RZ, PT ;  /* 0x000000ff1400720c */ /* 0x060fe20003f05270 */
[----:B------:R-:W-:-:S05]  /*5180*/  VIADD R21, R20, 0x1 ;  /* 0x0000000114157836 */ /* 0x000fca0000000000 */
[----:B------:R0:W-:Y:S07]  /*5190*/  STG.E desc[UR6][R12.64], R21 ;  /* 0x000000150c007986 */ /* 0x0001ee000c101906 */
[----:B------:R-:W0:Y:S02]  /*51a0*/  @!P0 LDG.E R20, desc[UR6][R16.64] ;  /* 0x0000000610148981 */ /* 0x000e24000c1e1900 */
[----:B01234-:R-:W-:-:S05]  /*51b0*/  @!P0 VIADD R33, R20, 0x1 ;  /* 0x0000000114218836 */ /* 0x01ffca0000000000 */
[----:B------:R0:W-:Y:S02]  /*51c0*/  @!P0 STG.E desc[UR6][R16.64], R33 ;  /* 0x0000002110008986 */ /* 0x0001e4000c101906 */
.L_x_130:
[----:B------:R-:W-:Y:S05]  /*51d0*/  BSYNC.RECONVERGENT B2 ;  /* 0x0000000000027941 */ /* 0x000fea0003800200 */
.L_x_129:
[----:B------:R-:W5:Y:S01]  /*51e0*/  LDG.E R18, desc[UR6][R18.64+0xc] ;  /* 0x00000c0612127981 */ /* 0x000f62000c1e1900 */
[----:B------:R-:W-:Y:S01]  /*51f0*/  VIADD R30, R30, 0x4 ;  /* 0x000000041e1e7836 */ /* 0x000fe20000000000 */
[----:B------:R-:W-:Y:S04]  /*5200*/  BSSY.RECONVERGENT B2, `(.L_x_131) ;  /* 0x000000e000027945 */ /* 0x000fe80003800200 */
[----:B------:R-:W-:Y:S02]  /*5210*/  ISETP.NE.AND P1, PT, R30, RZ, PT ;  /* 0x000000ff1e00720c */ /* 0x000fe40003f25270 */
[----:B-----5:R-:W-:-:S04]  /*5220*/  ISETP.NE.AND P0, PT, R18, R25, PT ;  /* 0x000000191200720c */ /* 0x020fc80003f05270 */
[----:B------:R-:W-:-:S04]  /*5230*/  SEL R28, R28, 0x1, P0 ;  /* 0x000000011c1c7807 */ /* 0x000fc80000000000 */
[----:B------:R-:W-:-:S13]  /*5240*/  LOP3.LUT P0, RZ, R28, 0xff, RZ, 0xc0, !PT ;  /* 0x000000ff1cff7812 */ /* 0x000fda000780c0ff */
[----:B------:R-:W-:Y:S05]  /*5250*/  @P0 BRA `(.L_x_132) ;  /* 0x0000000000200947 */ /* 0x000fea0003800000 */
[----:B------:R-:W5:Y:S02]  /*5260*/  LDG.E R18, desc[UR6][R14.64] ;  /* 0x000000060e127981 */ /* 0x000f64000c1e1900 */
[----:B-----5:R-:W-:-:S05]  /*5270*/  VIADD R19, R18, 0xffffffff ;  /* 0xffffffff12137836 */ /* 0x020fca0000000000 */
[----:B------:R0:W-:Y:S01]  /*5280*/  STG.E desc[UR6][R14.64], R19 ;  /* 0x000000130e007986 */ /* 0x0001e2000c101906 */
[----:B------:R-:W-:-:S13]  /*5290*/  ISETP.NE.AND P0, PT, R19, RZ, PT ;  /* 0x000000ff1300720c */ /* 0x000fda0003f05270 */
[----:B0-----:R-:W-:Y:S05]  /*52a0*/  @P0 BRA `(.L_x_132) ;  /* 0x00000000000c0947 */ /* 0x001fea0003800000 */
[----:B------:R-:W5:Y:S02]  /*52b0*/  LDG.E R18, desc[UR6][R16.64] ;  /* 0x0000000610127981 */ /* 0x000f64000c1e1900 */
[----:B-----5:R-:W-:-:S05]  /*52c0*/  VIADD R19, R18, 0xffffffff ;  /* 0xffffffff12137836 */ /* 0x020fca0000000000 */
[----:B------:R0:W-:Y:S02]  /*52d0*/  STG.E desc[UR6][R16.64], R19 ;  /* 0x0000001310007986 */ /* 0x0001e4000c101906 */
.L_x_132:
[----:B------:R-:W-:Y:S05]  /*52e0*/  BSYNC.RECONVERGENT B2 ;  /* 0x0000000000027941 */ /* 0x000fea0003800200 */
.L_x_131:
[----:B------:R-:W-:Y:S01]  /*52f0*/  IADD3 R31, PT, PT, R31, 0x4, RZ ;  /* 0x000000041f1f7810 */ /* 0x000fe20007ffe0ff */
[----:B------:R-:W-:Y:S06]  /*5300*/  @P1 BRA `(.L_x_133) ;  /* 0xfffffff8000c1947 */ /* 0x000fec000383ffff */
.L_x_116:
[----:B------:R-:W-:Y:S05]  /*5310*/  BSYNC.RECONVERGENT B1 ;  /* 0x0000000000017941 */ /* 0x000fea0003800200 */
.L_x_115:
[----:B------:R-:W-:-:S13]  /*5320*/  ISETP.NE.AND P0, PT, R29, RZ, PT ;  /* 0x000000ff1d00720c */ /* 0x000fda0003f05270 */
[----:B------:R-:W-:Y:S05]  /*5330*/  @!P0 BRA `(.L_x_95) ;  /* 0x0000000400788947 */ /* 0x000fea0003800000 */
[----:B0-----:R-:W0:Y:S01]  /*5340*/  LDC.64 R18, c[0x0][0x3d0] ;  /* 0x0000f400ff127b82 */ /* 0x001e220000000a00 */
[----:B------:R-:W-:-:S07]  /*5350*/  IMAD.IADD R27, R22, 0x1, R27 ;  /* 0x00000001161b7824 */ /* 0x000fce00078e021b */
[----:B------:R-:W5:Y:S01]  /*5360*/  LDC.64 R20, c[0x0][0x3e8] ;  /* 0x0000fa00ff147b82 */ /* 0x000f620000000a00 */
[----:B0-----:R-:W-:-:S05]  /*5370*/  IMAD.WIDE R18, R27, 0x4, R18 ;  /* 0x000000041b127825 */ /* 0x001fca00078e0212 */
[----:B------:R-:W2:Y:S01]  /*5380*/  LDG.E R22, desc[UR6][R18.64] ;  /* 0x0000000612167981 */ /* 0x000ea2000c1e1900 */
[----:B------:R-:W-:Y:S01]  /*5390*/  BSSY.RECONVERGENT B1, `(.L_x_134) ;  /* 0x000000e000017945 */ /* 0x000fe20003800200 */
[----:B-----5:R-:W-:Y:S01]  /*53a0*/  IMAD.WIDE R20, R27, 0x4, R20 ;  /* 0x000000041b147825 */ /* 0x020fe200078e0214 */
[----:B--2---:R-:W-:-:S13]  /*53b0*/  ISETP.NE.AND P0, PT, R22, R3, PT ;  /* 0x000000031600720c */ /* 0x004fda0003f05270 */
[----:B------:R-:W-:Y:S05]  /*53c0*/  @P0 BRA `(.L_x_135) ;  /* 0x0000000000280947 */ /* 0x000fea0003800000 */
        /* <DEDUP_REMOVED lines=8> */
[----:B--2---:R-:W-:-:S05]  /*5450*/  @!P0 VIADD R31, R22, 0x1 ;  /* 0x00000001161f8836 */ /* 0x004fca0000000000 */
[----:B------:R0:W-:Y:S02]  /*5460*/  @!P0 STG.E desc[UR6][R16.64], R31 ;  /* 0x0000001f10008986 */ /* 0x0001e4000c101906 */
.L_x_135:
[----:B------:R-:W-:Y:S05]  /*5470*/  BSYNC.RECONVERGENT B1 ;  /* 0x0000000000017941 */ /* 0x000fea0003800200 */
.L_x_134:
[----:B------:R-:W2:Y:S01]  /*5480*/  LDG.E R22, desc[UR6][R18.64] ;  /* 0x0000000612167981 */ /* 0x000ea2000c1e1900 */
[----:B------:R-:W-:Y:S01]  /*5490*/  BSSY.RECONVERGENT B1, `(.L_x_136) ;  /* 0x000000e000017945 */ /* 0x000fe20003800200 */
[----:B------:R-:W-:Y:S02]  /*54a0*/  ISETP.NE.AND P1, PT, R29, 0x1, PT ;  /* 0x000000011d00780c */ /* 0x000fe40003f25270 */
[----:B--2---:R-:W-:-:S04]  /*54b0*/  ISETP.NE.AND P0, PT, R22, R25, PT ;  /* 0x000000191600720c */ /* 0x004fc80003f05270 */
[----:B------:R-:W-:-:S04]  /*54c0*/  SEL R22, R28, 0x1, P0 ;  /* 0x000000011c167807 */ /* 0x000fc80000000000 */
[----:B------:R-:W-:-:S13]  /*54d0*/  LOP3.LUT P0, R22, R22, 0xff, RZ, 0xc0, !PT ;  /* 0x000000ff16167812 */ /* 0x000fda000780c0ff */
[----:B------:R-:W-:Y:S05]  /*54e0*/  @P0 BRA `(.L_x_137) ;  /* 0x0000000000200947 */ /* 0x000fea0003800000 */
[----:B0-----:R-:W2:Y:S02]  /*54f0*/  LDG.E R27, desc[UR6][R14.64] ;  /* 0x000000060e1b7981 */ /* 0x001ea4000c1e1900 */
[----:B--2---:R-:W-:-:S05]  /*5500*/  VIADD R27, R27, 0xffffffff ;  /* 0xffffffff1b1b7836 */ /* 0x004fca0000000000 */
[----:B------:R2:W-:Y:S01]  /*5510*/  STG.E desc[UR6][R14.64], R27 ;  /* 0x0000001b0e007986 */ /* 0x0005e2000c101906 */
[----:B------:R-:W-:-:S13]  /*5520*/  ISETP.NE.AND P0, PT, R27, RZ, PT ;  /* 0x000000ff1b00720c */ /* 0x000fda0003f05270 */
[----:B--2---:R-:W-:Y:S05]  /*5530*/  @P0 BRA `(.L_x_137) ;  /* 0x00000000000c0947 */ /* 0x004fea0003800000 */
[----:B------:R-:W2:Y:S02]  /*5540*/  LDG.E R27, desc[UR6][R16.64] ;  /* 0x00000006101b7981 */ /* 0x000ea4000c1e1900 */
[----:B--2---:R-:W-:-:S05]  /*5550*/  VIADD R27, R27, 0xffffffff ;  /* 0xffffffff1b1b7836 */ /* 0x004fca0000000000 */
[----:B------:R2:W-:Y:S02]  /*5560*/  STG.E desc[UR6][R16.64], R27 ;  /* 0x0000001b10007986 */ /* 0x0005e4000c101906 */
.L_x_137:
[----:B------:R-:W-:Y:S05]  /*5570*/  BSYNC.RECONVERGENT B1 ;  /* 0x0000000000017941 */ /* 0x000fea0003800200 */
.L_x_136:
[----:B------:R-:W-:Y:S05]  /*5580*/  @!P1 BRA `(.L_x_95) ;  /* 0x0000000000e49947 */ /* 0x000fea0003800000 */
[----:B------:R-:W5:Y:S01]  /*5590*/  LDG.E R28, desc[UR6][R18.64+0x4] ;  /* 0x00000406121c7981 */ /* 0x000f62000c1e1900 */
[----:B------:R-:W-:Y:S01]  /*55a0*/  BSSY.RECONVERGENT B1, `(.L_x_138) ;  /* 0x000000d000017945 */ /* 0x000fe20003800200 */
[----:B-----5:R-:W-:-:S13]  /*55b0*/  ISETP.NE.AND P0, PT, R28, R3, PT ;  /* 0x000000031c00720c */ /* 0x020fda0003f05270 */
[----:B------:R-:W-:Y:S05]  /*55c0*/  @P0 BRA `(.L_x_139) ;  /* 0x0000000000280947 */ /* 0x000fea0003800000 */
[----:B0-2---:R-:W2:Y:S02]  /*55d0*/  LDG.E R27, desc[UR6][R20.64+0x4] ;  /* 0x00000406141b7981 */ /* 0x005ea4000c1e1900 */
        /* <DEDUP_REMOVED lines=9> */
.L_x_139:
[----:B------:R-:W-:Y:S05]  /*5670*/  BSYNC.RECONVERGENT B1 ;  /* 0x0000000000017941 */ /* 0x000fea0003800200 */
.L_x_138:
[----:B------:R-:W5:Y:S01]  /*5680*/  LDG.E R28, desc[UR6][R18.64+0x4] ;  /* 0x00000406121c7981 */ /* 0x000f62000c1e1900 */
[----:B------:R-:W-:Y:S01]  /*5690*/  ISETP.NE.AND P0, PT, R22, RZ, PT ;  /* 0x000000ff1600720c */ /* 0x000fe20003f05270 */
[----:B------:R-:W-:Y:S01]  /*56a0*/  BSSY.RECONVERGENT B1, `(.L_x_140) ;  /* 0x000000c000017945 */ /* 0x000fe20003800200 */
[----:B------:R-:W-:Y:S02]  /*56b0*/  ISETP.NE.AND P2, PT, R29, 0x2, PT ;  /* 0x000000021d00780c */ /* 0x000fe40003f45270 */
[----:B-----5:R-:W-:-:S13]  /*56c0*/  ISETP.NE.AND P0, PT, R28, R25, !P0 ;  /* 0x000000191c00720c */ /* 0x020fda0004705270 */
[----:B------:R-:W-:Y:S05]  /*56d0*/  @!P0 BRA `(.L_x_141) ;  /* 0x0000000000208947 */ /* 0x000fea0003800000 */
[----:B------:R-:W0:Y:S02]  /*56e0*/  LDG.E R22, desc[UR6][R14.64] ;  /* 0x000000060e167981 */ /* 0x000e24000c1e1900 */
[----:B0-2---:R-:W-:-:S04]  /*56f0*/  IADD3 R27, PT, PT, R22, -0x1, RZ ;  /* 0xffffffff161b7810 */ /* 0x005fc80007ffe0ff */
[----:B------:R-:W-:Y:S01]  /*5700*/  ISETP.NE.AND P1, PT, R27, RZ, PT ;  /* 0x000000ff1b00720c */ /* 0x000fe20003f25270 */
[----:B------:R0:W-:-:S12]  /*5710*/  STG.E desc[UR6][R14.64], R27 ;  /* 0x0000001b0e007986 */ /* 0x0001d8000c101906 */
[----:B0-----:R-:W-:Y:S05]  /*5720*/  @P1 BRA `(.L_x_141) ;  /* 0x00000000000c1947 */ /* 0x001fea0003800000 */
[----:B------:R-:W2:Y:S02]  /*5730*/  LDG.E R22, desc[UR6][R16.64] ;  /* 0x0000000610167981 */ /* 0x000ea4000c1e1900 */
[----:B--2---:R-:W-:-:S05]  /*5740*/  VIADD R27, R22, 0xffffffff ;  /* 0xffffffff161b7836 */ /* 0x004fca0000000000 */
[----:B------:R0:W-:Y:S02]  /*5750*/  STG.E desc[UR6][R16.64], R27 ;  /* 0x0000001b10007986 */ /* 0x0001e4000c101906 */
.L_x_141:
[----:B------:R-:W-:Y:S05]  /*5760*/  BSYNC.RECONVERGENT B1 ;  /* 0x0000000000017941 */ /* 0x000fea0003800200 */
.L_x_140:
[----:B------:R-:W-:Y:S05]  /*5770*/  @!P2 BRA `(.L_x_95) ;  /* 0x000000000068a947 */ /* 0x000fea0003800000 */
        /* <DEDUP_REMOVED lines=12> */
[----:B0-2---:R-:W-:-:S05]  /*5840*/  @!P1 VIADD R27, R20, 0x1 ;  /* 0x00000001141b9836 */ /* 0x005fca0000000000 */
[----:B------:R0:W-:Y:S02]  /*5850*/  @!P1 STG.E desc[UR6][R16.64], R27 ;  /* 0x0000001b10009986 */ /* 0x0001e4000c101906 */
.L_x_143:
[----:B------:R-:W-:Y:S05]  /*5860*/  BSYNC.RECONVERGENT B1 ;  /* 0x0000000000017941 */ /* 0x000fea0003800200 */
.L_x_142:
[----:B------:R-:W5:Y:S02]  /*5870*/  LDG.E R18, desc[UR6][R18.64+0x8] ;  /* 0x0000080612127981 */ /* 0x000f64000c1e1900 */
[----:B-----5:R-:W-:-:S13]  /*5880*/  ISETP.EQ.OR P0, PT, R18, R25, !P0 ;  /* 0x000000191200720c */ /* 0x020fda0004702670 */
[----:B------:R-:W-:Y:S05]  /*5890*/  @P0 BRA `(.L_x_95) ;  /* 0x0000000000200947 */ /* 0x000fea0003800000 */
[----:B0---4-:R-:W4:Y:S02]  /*58a0*/  LDG.E R12, desc[UR6][R14.64] ;  /* 0x000000060e0c7981 */ /* 0x011f24000c1e1900 */
[----:B----4-:R-:W-:-:S05]  /*58b0*/  VIADD R13, R12, 0xffffffff ;  /* 0xffffffff0c0d7836 */ /* 0x010fca0000000000 */
[----:B------:R0:W-:Y:S01]  /*58c0*/  STG.E desc[UR6][R14.64], R13 ;  /* 0x0000000d0e007986 */ /* 0x0001e2000c101906 */
[----:B------:R-:W-:-:S13]  /*58d0*/  ISETP.NE.AND P0, PT, R13, RZ, PT ;  /* 0x000000ff0d00720c */ /* 0x000fda0003f05270 */
[----:B0-----:R-:W-:Y:S05]  /*58e0*/  @P0 BRA `(.L_x_95) ;  /* 0x00000000000c0947 */ /* 0x001fea0003800000 */
[----:B------:R-:W4:Y:S02]  /*58f0*/  LDG.E R12, desc[UR6][R16.64] ;  /* 0x00000006100c7981 */ /* 0x000f24000c1e1900 */
[----:B----4-:R-:W-:-:S05]  /*5900*/  VIADD R13, R12, 0xffffffff ;  /* 0xffffffff0c0d7836 */ /* 0x010fca0000000000 */
[----:B------:R0:W-:Y:S02]  /*5910*/  STG.E desc[UR6][R16.64], R13 ;  /* 0x0000000d10007986 */ /* 0x0001e4000c101906 */
.L_x_95:
[----:B------:R-:W-:Y:S05]  /*5920*/  BSYNC.RECONVERGENT B0 ;  /* 0x0000000000007941 */ /* 0x000fea0003800200 */
.L_x_93:
[----:B------:R-:W-:-:S05]  /*5930*/  VIADD R23, R23, 0x20 ;  /* 0x0000002017177836 */ /* 0x000fca0000000000 */
[----:B------:R-:W-:-:S13]  /*5940*/  ISETP.GE.AND P0, PT, R23, R26, PT ;  /* 0x0000001a1700720c */ /* 0x000fda0003f06270 */
[----:B------:R-:W-:Y:S05]  /*5950*/  @!P0 BRA `(.L_x_144) ;  /* 0xffffffe4005c8947 */ /* 0x000fea000383ffff */
[----:B------:R-:W-:Y:S05]  /*5960*/  EXIT ;  /* 0x000000000000794d */ /* 0x000fea0003800000 */
.L_x_145:
[----:B------:R-:W-:-:S00]  /*5970*/  BRA `(.L_x_145) ;  /* 0xfffffffc00fc7947 */ /* 0x000fc0000383ffff */
[----:B------:R-:W-:-:S00]  /*5980*/  NOP ;  /* 0x0000000000007918 */ /* 0x000fc00000000000 */
[----:B------:R-:W-:-:S00]  /*5990*/  NOP ;  /* 0x0000000000007918 */ /* 0x000fc00000000000 */
[----:B------:R-:W-:-:S00]  /*59a0*/  NOP ;  /* 0x0000000000007918 */ /* 0x000fc00000000000 */
[----:B------:R-:W-:-:S00]  /*59b0*/  NOP ;  /* 0x0000000000007918 */ /* 0x000fc00000000000 */
[----:B------:R-:W-:-:S00]  /*59c0*/  NOP ;  /* 0x0000000000007918 */ /* 0x000fc00000000000 */
[----:B------:R-:W-:-:S00]  /*59d0*/  NOP ;  /* 0x0000000000007918 */ /* 0x000fc00000000000 */
[----:B------:R-:W-:-:S00]  /*59e0*/  NOP ;  /* 0x0000000000007918 */ /* 0x000fc00000000000 */
[----:B------:R-:W-:-:S00]  /*59f0*/  NOP ;  /* 0x0000000000007918 */ /* 0x000fc00000000000 */
.L_x_146:


//--------------------- .nv.shared._Z7gpu_refPiS_S_S_S_S_PjS0_S0_S_S_S_S_S_S_S_S_S_S_S_ --------------------------
	.section	.nv.shared._Z7gpu_refPiS_S_S_S_S_PjS0_S0_S_S_S_S_S_S_S_S_S_S_S_,"aw",@nobits
	.sectionflags	@""
	.align	16
.nv.shared._Z7gpu_refPiS_S_S_S_S_PjS0_S0_S_S_S_S_S_S_S_S_S_S_S_:
	.zero		1056


//--------------------- .nv.shared.reserved.0     --------------------------
	.section	.nv.shared.reserved.0,"aw",@nobits
	.weak		__nv_reservedSMEM_offset_0_alias
	.size		__nv_reservedSMEM_offset_0_alias, 0, 64
	.other		__nv_reservedSMEM_offset_0_alias,@"STO_CUDA_RESERVED_SHARED STV_DEFAULT"
__nv_reservedSMEM_offset_0_alias:
	.zero		0
	.zero		64


//--------------------- .nv.global                --------------------------
	.section	.nv.global,"aw",@nobits
	.align	4
.nv.global:
	.type		sem,@object
	.size		sem,(.L_0 - sem)
sem:
	.zero		4
.L_0:


//--------------------- .nv.constant0._Z7gpu_refPiS_S_S_S_S_PjS0_S0_S_S_S_S_S_S_S_S_S_S_S_ --------------------------
	.section	.nv.constant0._Z7gpu_refPiS_S_S_S_S_PjS0_S0_S_S_S_S_S_S_S_S_S_S_S_,"a",@progbits
	.sectionflags	@""
	.align	4
.nv.constant0._Z7gpu_refPiS_S_S_S_S_PjS0_S0_S_S_S_S_S_S_S_S_S_S_S_:
	.zero		1056


//--------------------- SYMBOLS --------------------------

	.type		.nv.reservedSmem.offset0,@object
	.size		.nv.reservedSmem.offset0,0x4
	.type		.nv.reservedSmem.cap,@object
	.size		.nv.reservedSmem.cap,0x4
